//
// Generated by NVIDIA NVVM Compiler
//
// Compiler Build ID: CL-36424714
// Cuda compilation tools, release 13.0, V13.0.88
// Based on NVVM 20.0.0
//

.version 9.0
.target sm_100
.address_size 64

	// .globl	_Z13processPointsjPdS_Pj
// _ZZ15processIsoCubesidPjS_PdS0_S0_S0_S_S_S_PiE2eI has been demoted

.visible .entry _Z13processPointsjPdS_Pj(
	.param .u32 _Z13processPointsjPdS_Pj_param_0,
	.param .u64 .ptr .align 1 _Z13processPointsjPdS_Pj_param_1,
	.param .u64 .ptr .align 1 _Z13processPointsjPdS_Pj_param_2,
	.param .u64 .ptr .align 1 _Z13processPointsjPdS_Pj_param_3
)
{
	.reg .pred 	%p<11>;
	.reg .b32 	%r<56>;
	.reg .b64 	%rd<35>;
	.reg .b64 	%fd<31>;

	ld.param.u32 	%r17, [_Z13processPointsjPdS_Pj_param_0];
	ld.param.u64 	%rd8, [_Z13processPointsjPdS_Pj_param_1];
	ld.param.u64 	%rd9, [_Z13processPointsjPdS_Pj_param_2];
	ld.param.u64 	%rd10, [_Z13processPointsjPdS_Pj_param_3];
	cvta.to.global.u64 	%rd1, %rd9;
	cvta.to.global.u64 	%rd2, %rd8;
	cvta.to.global.u64 	%rd3, %rd10;
	mov.u32 	%r18, %ctaid.x;
	mov.u32 	%r19, %ntid.x;
	mov.u32 	%r20, %tid.x;
	mad.lo.s32 	%r1, %r18, %r19, %r20;
	setp.ge.u32 	%p1, %r1, %r17;
	@%p1 bra 	$L__BB0_19;
	ld.global.u32 	%r2, [%rd3];
	ld.global.u32 	%r21, [%rd3+4];
	mul.lo.s32 	%r3, %r21, %r2;
	div.u32 	%r4, %r1, %r3;
	mul.lo.s32 	%r22, %r4, %r3;
	sub.s32 	%r5, %r1, %r22;
	div.u32 	%r6, %r5, %r2;
	mul.lo.s32 	%r23, %r6, %r2;
	sub.s32 	%r7, %r5, %r23;
	setp.eq.s32 	%p2, %r7, 0;
	mul.wide.u32 	%rd11, %r1, 8;
	add.s64 	%rd4, %rd2, %rd11;
	mul.lo.s32 	%r8, %r1, 3;
	mul.wide.u32 	%rd12, %r8, 8;
	add.s64 	%rd5, %rd1, %rd12;
	@%p2 bra 	$L__BB0_4;
	add.s32 	%r24, %r2, -1;
	setp.ge.u32 	%p3, %r7, %r24;
	mov.u32 	%r53, %r2;
	@%p3 bra 	$L__BB0_5;
	add.s32 	%r25, %r1, -1;
	ld.global.f64 	%fd1, [%rd4+8];
	mul.wide.u32 	%rd13, %r25, 8;
	add.s64 	%rd14, %rd2, %rd13;
	ld.global.f64 	%fd2, [%rd14];
	sub.f64 	%fd3, %fd1, %fd2;
	mul.f64 	%fd4, %fd3, 0d3FE0000000000000;
	st.global.f64 	[%rd5], %fd4;
	bra.uni 	$L__BB0_7;
$L__BB0_4:
	ld.global.f64 	%fd5, [%rd4+8];
	ld.global.f64 	%fd6, [%rd4];
	sub.f64 	%fd7, %fd5, %fd6;
	st.global.f64 	[%rd5], %fd7;
	ld.global.u32 	%r53, [%rd3];
$L__BB0_5:
	add.s32 	%r26, %r53, -1;
	setp.ne.s32 	%p4, %r7, %r26;
	@%p4 bra 	$L__BB0_7;
	add.s32 	%r27, %r1, -1;
	ld.global.f64 	%fd8, [%rd4];
	mul.wide.u32 	%rd15, %r27, 8;
	add.s64 	%rd16, %rd2, %rd15;
	ld.global.f64 	%fd9, [%rd16];
	sub.f64 	%fd10, %fd8, %fd9;
	st.global.f64 	[%rd5], %fd10;
$L__BB0_7:
	setp.gt.u32 	%p5, %r2, %r5;
	add.s32 	%r28, %r8, 1;
	mul.wide.u32 	%rd17, %r28, 8;
	add.s64 	%rd6, %rd1, %rd17;
	@%p5 bra 	$L__BB0_10;
	ld.global.u32 	%r54, [%rd3+4];
	add.s32 	%r29, %r54, -1;
	setp.ge.u32 	%p6, %r6, %r29;
	@%p6 bra 	$L__BB0_11;
	ld.global.u32 	%r30, [%rd3];
	sub.s32 	%r31, %r1, %r30;
	add.s32 	%r32, %r30, %r1;
	mul.wide.u32 	%rd18, %r32, 8;
	add.s64 	%rd19, %rd2, %rd18;
	ld.global.f64 	%fd11, [%rd19];
	mul.wide.u32 	%rd20, %r31, 8;
	add.s64 	%rd21, %rd2, %rd20;
	ld.global.f64 	%fd12, [%rd21];
	sub.f64 	%fd13, %fd11, %fd12;
	mul.f64 	%fd14, %fd13, 0d3FE0000000000000;
	st.global.f64 	[%rd6], %fd14;
	bra.uni 	$L__BB0_13;
$L__BB0_10:
	ld.global.u32 	%r33, [%rd3];
	add.s32 	%r34, %r33, %r1;
	mul.wide.u32 	%rd22, %r34, 8;
	add.s64 	%rd23, %rd2, %rd22;
	ld.global.f64 	%fd15, [%rd23];
	ld.global.f64 	%fd16, [%rd4];
	sub.f64 	%fd17, %fd15, %fd16;
	st.global.f64 	[%rd6], %fd17;
	ld.global.u32 	%r54, [%rd3+4];
$L__BB0_11:
	add.s32 	%r35, %r54, -1;
	setp.ne.s32 	%p7, %r6, %r35;
	@%p7 bra 	$L__BB0_13;
	ld.global.u32 	%r36, [%rd3];
	sub.s32 	%r37, %r1, %r36;
	ld.global.f64 	%fd18, [%rd4];
	mul.wide.u32 	%rd24, %r37, 8;
	add.s64 	%rd25, %rd2, %rd24;
	ld.global.f64 	%fd19, [%rd25];
	sub.f64 	%fd20, %fd18, %fd19;
	st.global.f64 	[%rd6], %fd20;
$L__BB0_13:
	setp.gt.u32 	%p8, %r3, %r1;
	add.s32 	%r38, %r8, 2;
	mul.wide.u32 	%rd26, %r38, 8;
	add.s64 	%rd7, %rd1, %rd26;
	@%p8 bra 	$L__BB0_16;
	ld.global.u32 	%r55, [%rd3+8];
	add.s32 	%r39, %r55, -1;
	setp.ge.u32 	%p9, %r4, %r39;
	@%p9 bra 	$L__BB0_17;
	ld.global.u32 	%r40, [%rd3];
	ld.global.u32 	%r41, [%rd3+4];
	mul.lo.s32 	%r42, %r41, %r40;
	sub.s32 	%r43, %r1, %r42;
	add.s32 	%r44, %r42, %r1;
	mul.wide.u32 	%rd27, %r44, 8;
	add.s64 	%rd28, %rd2, %rd27;
	ld.global.f64 	%fd21, [%rd28];
	mul.wide.u32 	%rd29, %r43, 8;
	add.s64 	%rd30, %rd2, %rd29;
	ld.global.f64 	%fd22, [%rd30];
	sub.f64 	%fd23, %fd21, %fd22;
	mul.f64 	%fd24, %fd23, 0d3FE0000000000000;
	st.global.f64 	[%rd7], %fd24;
	bra.uni 	$L__BB0_19;
$L__BB0_16:
	ld.global.u32 	%r45, [%rd3];
	ld.global.u32 	%r46, [%rd3+4];
	mad.lo.s32 	%r47, %r46, %r45, %r1;
	mul.wide.u32 	%rd31, %r47, 8;
	add.s64 	%rd32, %rd2, %rd31;
	ld.global.f64 	%fd25, [%rd32];
	ld.global.f64 	%fd26, [%rd4];
	sub.f64 	%fd27, %fd25, %fd26;
	st.global.f64 	[%rd7], %fd27;
	ld.global.u32 	%r55, [%rd3+8];
$L__BB0_17:
	add.s32 	%r48, %r55, -1;
	setp.ne.s32 	%p10, %r4, %r48;
	@%p10 bra 	$L__BB0_19;
	ld.global.u32 	%r49, [%rd3];
	ld.global.u32 	%r50, [%rd3+4];
	mul.lo.s32 	%r51, %r50, %r49;
	sub.s32 	%r52, %r1, %r51;
	ld.global.f64 	%fd28, [%rd4];
	mul.wide.u32 	%rd33, %r52, 8;
	add.s64 	%rd34, %rd2, %rd33;
	ld.global.f64 	%fd29, [%rd34];
	sub.f64 	%fd30, %fd28, %fd29;
	st.global.f64 	[%rd7], %fd30;
$L__BB0_19:
	ret;

}
	// .globl	_Z15processIsoCubesidPjS_PdS0_S0_S0_S_S_S_Pi
.visible .entry _Z15processIsoCubesidPjS_PdS0_S0_S0_S_S_S_Pi(
	.param .u32 _Z15processIsoCubesidPjS_PdS0_S0_S0_S_S_S_Pi_param_0,
	.param .f64 _Z15processIsoCubesidPjS_PdS0_S0_S0_S_S_S_Pi_param_1,
	.param .u64 .ptr .align 1 _Z15processIsoCubesidPjS_PdS0_S0_S0_S_S_S_Pi_param_2,
	.param .u64 .ptr .align 1 _Z15processIsoCubesidPjS_PdS0_S0_S0_S_S_S_Pi_param_3,
	.param .u64 .ptr .align 1 _Z15processIsoCubesidPjS_PdS0_S0_S0_S_S_S_Pi_param_4,
	.param .u64 .ptr .align 1 _Z15processIsoCubesidPjS_PdS0_S0_S0_S_S_S_Pi_param_5,
	.param .u64 .ptr .align 1 _Z15processIsoCubesidPjS_PdS0_S0_S0_S_S_S_Pi_param_6,
	.param .u64 .ptr .align 1 _Z15processIsoCubesidPjS_PdS0_S0_S0_S_S_S_Pi_param_7,
	.param .u64 .ptr .align 1 _Z15processIsoCubesidPjS_PdS0_S0_S0_S_S_S_Pi_param_8,
	.param .u64 .ptr .align 1 _Z15processIsoCubesidPjS_PdS0_S0_S0_S_S_S_Pi_param_9,
	.param .u64 .ptr .align 1 _Z15processIsoCubesidPjS_PdS0_S0_S0_S_S_S_Pi_param_10,
	.param .u64 .ptr .align 1 _Z15processIsoCubesidPjS_PdS0_S0_S0_S_S_S_Pi_param_11
)
{
	.local .align 16 .b8 	__local_depot1[576];
	.reg .b64 	%SP;
	.reg .b64 	%SPL;
	.reg .pred 	%p<12>;
	.reg .b32 	%r<84>;
	.reg .b64 	%rd<117>;
	.reg .b64 	%fd<261>;
	// demoted variable
	.shared .align 4 .b8 _ZZ15processIsoCubesidPjS_PdS0_S0_S0_S_S_S_PiE2eI[96];
	mov.u64 	%SPL, __local_depot1;
	ld.param.u32 	%r10, [_Z15processIsoCubesidPjS_PdS0_S0_S0_S_S_S_Pi_param_0];
	add.u64 	%rd1, %SPL, 0;
	add.u64 	%rd2, %SPL, 288;
	mov.u32 	%r11, %ctaid.x;
	mov.u32 	%r12, %ntid.x;
	mov.u32 	%r13, %tid.x;
	mad.lo.s32 	%r14, %r11, %r12, %r13;
	setp.ge.u32 	%p1, %r14, %r10;
	@%p1 bra 	$L__BB1_4;
	ld.param.u64 	%rd116, [_Z15processIsoCubesidPjS_PdS0_S0_S0_S_S_S_Pi_param_11];
	ld.param.u64 	%rd114, [_Z15processIsoCubesidPjS_PdS0_S0_S0_S_S_S_Pi_param_8];
	ld.param.u64 	%rd111, [_Z15processIsoCubesidPjS_PdS0_S0_S0_S_S_S_Pi_param_5];
	ld.param.u64 	%rd110, [_Z15processIsoCubesidPjS_PdS0_S0_S0_S_S_S_Pi_param_4];
	ld.param.u64 	%rd109, [_Z15processIsoCubesidPjS_PdS0_S0_S0_S_S_S_Pi_param_3];
	ld.param.u64 	%rd108, [_Z15processIsoCubesidPjS_PdS0_S0_S0_S_S_S_Pi_param_2];
	ld.param.f64 	%fd260, [_Z15processIsoCubesidPjS_PdS0_S0_S0_S_S_S_Pi_param_1];
	cvta.to.global.u64 	%rd18, %rd110;
	cvta.to.global.u64 	%rd19, %rd114;
	cvta.to.global.u64 	%rd20, %rd111;
	cvta.to.global.u64 	%rd21, %rd116;
	cvta.to.global.u64 	%rd22, %rd108;
	cvta.to.global.u64 	%rd23, %rd109;
	mov.u32 	%r15, %ctaid.x;
	mov.u32 	%r16, %ntid.x;
	mov.u32 	%r17, %tid.x;
	mad.lo.s32 	%r18, %r15, %r16, %r17;
	mul.wide.u32 	%rd24, %r18, 4;
	add.s64 	%rd25, %rd22, %rd24;
	ld.global.u32 	%r1, [%rd25];
	mul.wide.u32 	%rd26, %r1, 4;
	add.s64 	%rd27, %rd23, %rd26;
	ld.global.u32 	%r2, [%rd27];
	mul.wide.u32 	%rd28, %r1, 8;
	add.s64 	%rd29, %rd18, %rd28;
	ld.global.f64 	%fd5, [%rd29];
	setp.lt.f64 	%p2, %fd5, %fd260;
	selp.u32 	%r19, 1, 0, %p2;
	add.s32 	%r20, %r1, 1;
	mul.wide.u32 	%rd30, %r20, 8;
	add.s64 	%rd31, %rd18, %rd30;
	ld.global.f64 	%fd6, [%rd31];
	setp.lt.f64 	%p3, %fd6, %fd260;
	selp.b32 	%r21, 2, 0, %p3;
	or.b32  	%r22, %r21, %r19;
	ld.global.u32 	%r3, [%rd21];
	add.s32 	%r23, %r3, %r20;
	mul.wide.u32 	%rd32, %r23, 8;
	add.s64 	%rd33, %rd18, %rd32;
	ld.global.f64 	%fd7, [%rd33];
	setp.lt.f64 	%p4, %fd7, %fd260;
	selp.b32 	%r24, 4, 0, %p4;
	or.b32  	%r25, %r22, %r24;
	add.s32 	%r26, %r3, %r1;
	mul.wide.u32 	%rd34, %r26, 8;
	add.s64 	%rd35, %rd18, %rd34;
	ld.global.f64 	%fd8, [%rd35];
	setp.lt.f64 	%p5, %fd8, %fd260;
	selp.b32 	%r27, 8, 0, %p5;
	or.b32  	%r28, %r25, %r27;
	ld.global.u32 	%r29, [%rd21+4];
	mul.lo.s32 	%r4, %r29, %r3;
	add.s32 	%r30, %r4, %r1;
	mul.wide.u32 	%rd36, %r30, 8;
	add.s64 	%rd37, %rd18, %rd36;
	ld.global.f64 	%fd9, [%rd37];
	setp.lt.f64 	%p6, %fd9, %fd260;
	selp.b32 	%r31, 16, 0, %p6;
	or.b32  	%r32, %r28, %r31;
	add.s32 	%r33, %r30, 1;
	mul.wide.u32 	%rd38, %r33, 8;
	add.s64 	%rd39, %rd18, %rd38;
	ld.global.f64 	%fd10, [%rd39];
	setp.lt.f64 	%p7, %fd10, %fd260;
	selp.b32 	%r34, 32, 0, %p7;
	or.b32  	%r35, %r32, %r34;
	add.s32 	%r36, %r33, %r3;
	mul.wide.u32 	%rd40, %r36, 8;
	add.s64 	%rd41, %rd18, %rd40;
	ld.global.f64 	%fd11, [%rd41];
	setp.lt.f64 	%p8, %fd11, %fd260;
	selp.b32 	%r37, 64, 0, %p8;
	or.b32  	%r38, %r35, %r37;
	add.s32 	%r39, %r30, %r3;
	mul.wide.u32 	%rd42, %r39, 8;
	add.s64 	%rd43, %rd18, %rd42;
	ld.global.f64 	%fd12, [%rd43];
	setp.lt.f64 	%p9, %fd12, %fd260;
	selp.b32 	%r40, 128, 0, %p9;
	or.b32  	%r5, %r38, %r40;
	mov.b32 	%r41, 0;
	st.shared.u32 	[_ZZ15processIsoCubesidPjS_PdS0_S0_S0_S_S_S_PiE2eI], %r41;
	mov.b32 	%r42, 1;
	st.shared.u32 	[_ZZ15processIsoCubesidPjS_PdS0_S0_S0_S_S_S_PiE2eI+4], %r42;
	st.shared.u32 	[_ZZ15processIsoCubesidPjS_PdS0_S0_S0_S_S_S_PiE2eI+8], %r42;
	add.s32 	%r43, %r3, 1;
	st.shared.u32 	[_ZZ15processIsoCubesidPjS_PdS0_S0_S0_S_S_S_PiE2eI+12], %r43;
	st.shared.u32 	[_ZZ15processIsoCubesidPjS_PdS0_S0_S0_S_S_S_PiE2eI+16], %r3;
	st.shared.u32 	[_ZZ15processIsoCubesidPjS_PdS0_S0_S0_S_S_S_PiE2eI+20], %r43;
	st.shared.u32 	[_ZZ15processIsoCubesidPjS_PdS0_S0_S0_S_S_S_PiE2eI+24], %r41;
	st.shared.u32 	[_ZZ15processIsoCubesidPjS_PdS0_S0_S0_S_S_S_PiE2eI+28], %r3;
	st.shared.u32 	[_ZZ15processIsoCubesidPjS_PdS0_S0_S0_S_S_S_PiE2eI+32], %r4;
	add.s32 	%r44, %r4, 1;
	st.shared.u32 	[_ZZ15processIsoCubesidPjS_PdS0_S0_S0_S_S_S_PiE2eI+36], %r44;
	st.shared.u32 	[_ZZ15processIsoCubesidPjS_PdS0_S0_S0_S_S_S_PiE2eI+40], %r44;
	add.s32 	%r45, %r44, %r3;
	st.shared.u32 	[_ZZ15processIsoCubesidPjS_PdS0_S0_S0_S_S_S_PiE2eI+44], %r45;
	add.s32 	%r46, %r4, %r3;
	st.shared.u32 	[_ZZ15processIsoCubesidPjS_PdS0_S0_S0_S_S_S_PiE2eI+48], %r46;
	st.shared.u32 	[_ZZ15processIsoCubesidPjS_PdS0_S0_S0_S_S_S_PiE2eI+52], %r45;
	st.shared.u32 	[_ZZ15processIsoCubesidPjS_PdS0_S0_S0_S_S_S_PiE2eI+56], %r4;
	st.shared.u32 	[_ZZ15processIsoCubesidPjS_PdS0_S0_S0_S_S_S_PiE2eI+60], %r46;
	st.shared.u32 	[_ZZ15processIsoCubesidPjS_PdS0_S0_S0_S_S_S_PiE2eI+64], %r41;
	st.shared.u32 	[_ZZ15processIsoCubesidPjS_PdS0_S0_S0_S_S_S_PiE2eI+68], %r4;
	st.shared.u32 	[_ZZ15processIsoCubesidPjS_PdS0_S0_S0_S_S_S_PiE2eI+72], %r42;
	st.shared.u32 	[_ZZ15processIsoCubesidPjS_PdS0_S0_S0_S_S_S_PiE2eI+76], %r44;
	st.shared.u32 	[_ZZ15processIsoCubesidPjS_PdS0_S0_S0_S_S_S_PiE2eI+80], %r43;
	st.shared.u32 	[_ZZ15processIsoCubesidPjS_PdS0_S0_S0_S_S_S_PiE2eI+84], %r45;
	st.shared.u32 	[_ZZ15processIsoCubesidPjS_PdS0_S0_S0_S_S_S_PiE2eI+88], %r3;
	st.shared.u32 	[_ZZ15processIsoCubesidPjS_PdS0_S0_S0_S_S_S_PiE2eI+92], %r46;
	mov.f64 	%fd13, 0d3FF0000000000000;
	mov.f64 	%fd14, 0d0000000000000000;
	st.local.v2.f64 	[%rd1+16], {%fd14, %fd13};
	st.local.v2.f64 	[%rd1+64], {%fd14, %fd14};
	st.local.v2.f64 	[%rd1+112], {%fd13, %fd13};
	st.local.v2.f64 	[%rd1+160], {%fd13, %fd14};
	st.local.v2.f64 	[%rd1+192], {%fd14, %fd14};
	st.local.v2.f64 	[%rd1+240], {%fd13, %fd13};
	add.s64 	%rd44, %rd20, %rd28;
	add.s64 	%rd45, %rd20, %rd30;
	sub.f64 	%fd15, %fd6, %fd260;
	sub.f64 	%fd16, %fd260, %fd5;
	fma.rn.f64 	%fd17, %fd15, 0d0000000000000000, %fd16;
	sub.f64 	%fd18, %fd6, %fd5;
	div.rn.f64 	%fd19, %fd17, %fd18;
	st.local.v2.f64 	[%rd1], {%fd19, %fd14};
	ld.global.f64 	%fd20, [%rd45];
	sub.f64 	%fd21, %fd20, %fd260;
	ld.global.f64 	%fd22, [%rd44];
	sub.f64 	%fd23, %fd260, %fd22;
	fma.rn.f64 	%fd24, %fd21, 0d0000000000000000, %fd23;
	sub.f64 	%fd25, %fd20, %fd22;
	div.rn.f64 	%fd26, %fd24, %fd25;
	ld.global.f64 	%fd27, [%rd45+8];
	sub.f64 	%fd28, %fd27, %fd260;
	ld.global.f64 	%fd29, [%rd44+8];
	sub.f64 	%fd30, %fd260, %fd29;
	fma.rn.f64 	%fd31, %fd28, 0d0000000000000000, %fd30;
	sub.f64 	%fd32, %fd27, %fd29;
	div.rn.f64 	%fd33, %fd31, %fd32;
	ld.global.f64 	%fd34, [%rd45+16];
	sub.f64 	%fd35, %fd34, %fd260;
	ld.global.f64 	%fd36, [%rd44+16];
	sub.f64 	%fd37, %fd260, %fd36;
	fma.rn.f64 	%fd38, %fd35, 0d0000000000000000, %fd37;
	sub.f64 	%fd39, %fd34, %fd36;
	div.rn.f64 	%fd40, %fd38, %fd39;
	st.local.v2.f64 	[%rd2], {%fd26, %fd33};
	add.s32 	%r47, %r26, 1;
	mul.wide.u32 	%rd46, %r47, 8;
	add.s64 	%rd47, %rd20, %rd46;
	sub.f64 	%fd41, %fd7, %fd260;
	sub.f64 	%fd42, %fd260, %fd6;
	fma.rn.f64 	%fd43, %fd41, 0d0000000000000000, %fd42;
	sub.f64 	%fd44, %fd7, %fd6;
	div.rn.f64 	%fd45, %fd43, %fd44;
	st.local.v2.f64 	[%rd1+32], {%fd45, %fd14};
	ld.global.f64 	%fd46, [%rd47];
	sub.f64 	%fd47, %fd46, %fd260;
	sub.f64 	%fd48, %fd260, %fd20;
	fma.rn.f64 	%fd49, %fd47, 0d0000000000000000, %fd48;
	sub.f64 	%fd50, %fd46, %fd20;
	div.rn.f64 	%fd51, %fd49, %fd50;
	ld.global.f64 	%fd52, [%rd47+8];
	sub.f64 	%fd53, %fd52, %fd260;
	sub.f64 	%fd54, %fd260, %fd27;
	fma.rn.f64 	%fd55, %fd53, 0d0000000000000000, %fd54;
	sub.f64 	%fd56, %fd52, %fd27;
	div.rn.f64 	%fd57, %fd55, %fd56;
	ld.global.f64 	%fd58, [%rd47+16];
	sub.f64 	%fd59, %fd58, %fd260;
	sub.f64 	%fd60, %fd260, %fd34;
	fma.rn.f64 	%fd61, %fd59, 0d0000000000000000, %fd60;
	sub.f64 	%fd62, %fd58, %fd34;
	div.rn.f64 	%fd63, %fd61, %fd62;
	st.local.v2.f64 	[%rd2+16], {%fd40, %fd51};
	st.local.v2.f64 	[%rd2+32], {%fd57, %fd63};
	add.s64 	%rd48, %rd20, %rd34;
	sub.f64 	%fd64, %fd260, %fd8;
	fma.rn.f64 	%fd65, %fd41, 0d0000000000000000, %fd64;
	sub.f64 	%fd66, %fd7, %fd8;
	div.rn.f64 	%fd67, %fd65, %fd66;
	st.local.v2.f64 	[%rd1+48], {%fd67, %fd13};
	ld.global.f64 	%fd68, [%rd48];
	sub.f64 	%fd69, %fd260, %fd68;
	fma.rn.f64 	%fd70, %fd47, 0d0000000000000000, %fd69;
	sub.f64 	%fd71, %fd46, %fd68;
	div.rn.f64 	%fd72, %fd70, %fd71;
	ld.global.f64 	%fd73, [%rd48+8];
	sub.f64 	%fd74, %fd260, %fd73;
	fma.rn.f64 	%fd75, %fd53, 0d0000000000000000, %fd74;
	sub.f64 	%fd76, %fd52, %fd73;
	div.rn.f64 	%fd77, %fd75, %fd76;
	ld.global.f64 	%fd78, [%rd48+16];
	sub.f64 	%fd79, %fd260, %fd78;
	fma.rn.f64 	%fd80, %fd59, 0d0000000000000000, %fd79;
	sub.f64 	%fd81, %fd58, %fd78;
	div.rn.f64 	%fd82, %fd80, %fd81;
	st.local.v2.f64 	[%rd2+48], {%fd72, %fd77};
	sub.f64 	%fd83, %fd8, %fd260;
	fma.rn.f64 	%fd84, %fd83, 0d0000000000000000, %fd16;
	sub.f64 	%fd85, %fd8, %fd5;
	div.rn.f64 	%fd86, %fd84, %fd85;
	st.local.v2.f64 	[%rd1+80], {%fd86, %fd14};
	sub.f64 	%fd87, %fd68, %fd260;
	fma.rn.f64 	%fd88, %fd87, 0d0000000000000000, %fd23;
	sub.f64 	%fd89, %fd68, %fd22;
	div.rn.f64 	%fd90, %fd88, %fd89;
	sub.f64 	%fd91, %fd73, %fd260;
	fma.rn.f64 	%fd92, %fd91, 0d0000000000000000, %fd30;
	sub.f64 	%fd93, %fd73, %fd29;
	div.rn.f64 	%fd94, %fd92, %fd93;
	sub.f64 	%fd95, %fd78, %fd260;
	fma.rn.f64 	%fd96, %fd95, 0d0000000000000000, %fd37;
	sub.f64 	%fd97, %fd78, %fd36;
	div.rn.f64 	%fd98, %fd96, %fd97;
	st.local.v2.f64 	[%rd2+64], {%fd82, %fd90};
	st.local.v2.f64 	[%rd2+80], {%fd94, %fd98};
	add.s64 	%rd49, %rd20, %rd36;
	add.s64 	%rd50, %rd20, %rd38;
	sub.f64 	%fd99, %fd10, %fd260;
	sub.f64 	%fd100, %fd260, %fd9;
	fma.rn.f64 	%fd101, %fd99, 0d0000000000000000, %fd100;
	sub.f64 	%fd102, %fd10, %fd9;
	div.rn.f64 	%fd103, %fd101, %fd102;
	st.local.v2.f64 	[%rd1+96], {%fd103, %fd14};
	ld.global.f64 	%fd104, [%rd50];
	sub.f64 	%fd105, %fd104, %fd260;
	ld.global.f64 	%fd106, [%rd49];
	sub.f64 	%fd107, %fd260, %fd106;
	fma.rn.f64 	%fd108, %fd105, 0d0000000000000000, %fd107;
	sub.f64 	%fd109, %fd104, %fd106;
	div.rn.f64 	%fd110, %fd108, %fd109;
	ld.global.f64 	%fd111, [%rd50+8];
	sub.f64 	%fd112, %fd111, %fd260;
	ld.global.f64 	%fd113, [%rd49+8];
	sub.f64 	%fd114, %fd260, %fd113;
	fma.rn.f64 	%fd115, %fd112, 0d0000000000000000, %fd114;
	sub.f64 	%fd116, %fd111, %fd113;
	div.rn.f64 	%fd117, %fd115, %fd116;
	ld.global.f64 	%fd118, [%rd50+16];
	sub.f64 	%fd119, %fd118, %fd260;
	ld.global.f64 	%fd120, [%rd49+16];
	sub.f64 	%fd121, %fd260, %fd120;
	fma.rn.f64 	%fd122, %fd119, 0d0000000000000000, %fd121;
	sub.f64 	%fd123, %fd118, %fd120;
	div.rn.f64 	%fd124, %fd122, %fd123;
	st.local.v2.f64 	[%rd2+96], {%fd110, %fd117};
	add.s64 	%rd51, %rd20, %rd40;
	sub.f64 	%fd125, %fd11, %fd260;
	sub.f64 	%fd126, %fd260, %fd10;
	fma.rn.f64 	%fd127, %fd125, 0d0000000000000000, %fd126;
	sub.f64 	%fd128, %fd11, %fd10;
	div.rn.f64 	%fd129, %fd127, %fd128;
	st.local.v2.f64 	[%rd1+128], {%fd129, %fd13};
	ld.global.f64 	%fd130, [%rd51];
	sub.f64 	%fd131, %fd130, %fd260;
	sub.f64 	%fd132, %fd260, %fd104;
	fma.rn.f64 	%fd133, %fd131, 0d0000000000000000, %fd132;
	sub.f64 	%fd134, %fd130, %fd104;
	div.rn.f64 	%fd135, %fd133, %fd134;
	ld.global.f64 	%fd136, [%rd51+8];
	sub.f64 	%fd137, %fd136, %fd260;
	sub.f64 	%fd138, %fd260, %fd111;
	fma.rn.f64 	%fd139, %fd137, 0d0000000000000000, %fd138;
	sub.f64 	%fd140, %fd136, %fd111;
	div.rn.f64 	%fd141, %fd139, %fd140;
	ld.global.f64 	%fd142, [%rd51+16];
	sub.f64 	%fd143, %fd142, %fd260;
	sub.f64 	%fd144, %fd260, %fd118;
	fma.rn.f64 	%fd145, %fd143, 0d0000000000000000, %fd144;
	sub.f64 	%fd146, %fd142, %fd118;
	div.rn.f64 	%fd147, %fd145, %fd146;
	st.local.v2.f64 	[%rd2+112], {%fd124, %fd135};
	st.local.v2.f64 	[%rd2+128], {%fd141, %fd147};
	add.s64 	%rd52, %rd20, %rd42;
	sub.f64 	%fd148, %fd260, %fd12;
	fma.rn.f64 	%fd149, %fd125, 0d0000000000000000, %fd148;
	sub.f64 	%fd150, %fd11, %fd12;
	div.rn.f64 	%fd151, %fd149, %fd150;
	st.local.v2.f64 	[%rd1+144], {%fd151, %fd13};
	ld.global.f64 	%fd152, [%rd52];
	sub.f64 	%fd153, %fd260, %fd152;
	fma.rn.f64 	%fd154, %fd131, 0d0000000000000000, %fd153;
	sub.f64 	%fd155, %fd130, %fd152;
	div.rn.f64 	%fd156, %fd154, %fd155;
	ld.global.f64 	%fd157, [%rd52+8];
	sub.f64 	%fd158, %fd260, %fd157;
	fma.rn.f64 	%fd159, %fd137, 0d0000000000000000, %fd158;
	sub.f64 	%fd160, %fd136, %fd157;
	div.rn.f64 	%fd161, %fd159, %fd160;
	ld.global.f64 	%fd162, [%rd52+16];
	sub.f64 	%fd163, %fd260, %fd162;
	fma.rn.f64 	%fd164, %fd143, 0d0000000000000000, %fd163;
	sub.f64 	%fd165, %fd142, %fd162;
	div.rn.f64 	%fd166, %fd164, %fd165;
	st.local.v2.f64 	[%rd2+144], {%fd156, %fd161};
	sub.f64 	%fd167, %fd12, %fd260;
	fma.rn.f64 	%fd168, %fd167, 0d0000000000000000, %fd100;
	sub.f64 	%fd169, %fd12, %fd9;
	div.rn.f64 	%fd170, %fd168, %fd169;
	st.local.v2.f64 	[%rd1+176], {%fd170, %fd13};
	sub.f64 	%fd171, %fd152, %fd260;
	fma.rn.f64 	%fd172, %fd171, 0d0000000000000000, %fd107;
	sub.f64 	%fd173, %fd152, %fd106;
	div.rn.f64 	%fd174, %fd172, %fd173;
	sub.f64 	%fd175, %fd157, %fd260;
	fma.rn.f64 	%fd176, %fd175, 0d0000000000000000, %fd114;
	sub.f64 	%fd177, %fd157, %fd113;
	div.rn.f64 	%fd178, %fd176, %fd177;
	sub.f64 	%fd179, %fd162, %fd260;
	fma.rn.f64 	%fd180, %fd179, 0d0000000000000000, %fd121;
	sub.f64 	%fd181, %fd162, %fd120;
	div.rn.f64 	%fd182, %fd180, %fd181;
	st.local.v2.f64 	[%rd2+160], {%fd166, %fd174};
	st.local.v2.f64 	[%rd2+176], {%fd178, %fd182};
	sub.f64 	%fd183, %fd9, %fd260;
	fma.rn.f64 	%fd184, %fd183, 0d0000000000000000, %fd16;
	sub.f64 	%fd185, %fd9, %fd5;
	div.rn.f64 	%fd186, %fd184, %fd185;
	st.local.v2.f64 	[%rd1+208], {%fd186, %fd13};
	sub.f64 	%fd187, %fd106, %fd260;
	fma.rn.f64 	%fd188, %fd187, 0d0000000000000000, %fd23;
	sub.f64 	%fd189, %fd106, %fd22;
	div.rn.f64 	%fd190, %fd188, %fd189;
	sub.f64 	%fd191, %fd113, %fd260;
	fma.rn.f64 	%fd192, %fd191, 0d0000000000000000, %fd30;
	sub.f64 	%fd193, %fd113, %fd29;
	div.rn.f64 	%fd194, %fd192, %fd193;
	sub.f64 	%fd195, %fd120, %fd260;
	fma.rn.f64 	%fd196, %fd195, 0d0000000000000000, %fd37;
	sub.f64 	%fd197, %fd120, %fd36;
	div.rn.f64 	%fd198, %fd196, %fd197;
	st.local.v2.f64 	[%rd2+192], {%fd190, %fd194};
	fma.rn.f64 	%fd199, %fd99, 0d0000000000000000, %fd42;
	sub.f64 	%fd200, %fd10, %fd6;
	div.rn.f64 	%fd201, %fd199, %fd200;
	st.local.v2.f64 	[%rd1+224], {%fd14, %fd201};
	fma.rn.f64 	%fd202, %fd105, 0d0000000000000000, %fd48;
	sub.f64 	%fd203, %fd104, %fd20;
	div.rn.f64 	%fd204, %fd202, %fd203;
	fma.rn.f64 	%fd205, %fd112, 0d0000000000000000, %fd54;
	sub.f64 	%fd206, %fd111, %fd27;
	div.rn.f64 	%fd207, %fd205, %fd206;
	fma.rn.f64 	%fd208, %fd119, 0d0000000000000000, %fd60;
	sub.f64 	%fd209, %fd118, %fd34;
	div.rn.f64 	%fd210, %fd208, %fd209;
	st.local.v2.f64 	[%rd2+208], {%fd198, %fd204};
	st.local.v2.f64 	[%rd2+224], {%fd207, %fd210};
	sub.f64 	%fd211, %fd260, %fd7;
	fma.rn.f64 	%fd212, %fd125, 0d0000000000000000, %fd211;
	sub.f64 	%fd213, %fd11, %fd7;
	div.rn.f64 	%fd214, %fd212, %fd213;
	st.local.v2.f64 	[%rd1+256], {%fd214, %fd14};
	sub.f64 	%fd215, %fd260, %fd46;
	fma.rn.f64 	%fd216, %fd131, 0d0000000000000000, %fd215;
	sub.f64 	%fd217, %fd130, %fd46;
	div.rn.f64 	%fd218, %fd216, %fd217;
	sub.f64 	%fd219, %fd260, %fd52;
	fma.rn.f64 	%fd220, %fd137, 0d0000000000000000, %fd219;
	sub.f64 	%fd221, %fd136, %fd52;
	div.rn.f64 	%fd222, %fd220, %fd221;
	sub.f64 	%fd223, %fd260, %fd58;
	fma.rn.f64 	%fd224, %fd143, 0d0000000000000000, %fd223;
	sub.f64 	%fd225, %fd142, %fd58;
	div.rn.f64 	%fd226, %fd224, %fd225;
	st.local.v2.f64 	[%rd2+240], {%fd218, %fd222};
	fma.rn.f64 	%fd227, %fd167, 0d0000000000000000, %fd64;
	sub.f64 	%fd228, %fd12, %fd8;
	div.rn.f64 	%fd229, %fd227, %fd228;
	st.local.v2.f64 	[%rd1+272], {%fd13, %fd229};
	fma.rn.f64 	%fd230, %fd171, 0d0000000000000000, %fd69;
	sub.f64 	%fd231, %fd152, %fd68;
	div.rn.f64 	%fd232, %fd230, %fd231;
	fma.rn.f64 	%fd233, %fd175, 0d0000000000000000, %fd74;
	sub.f64 	%fd234, %fd157, %fd73;
	div.rn.f64 	%fd235, %fd233, %fd234;
	fma.rn.f64 	%fd236, %fd179, 0d0000000000000000, %fd79;
	sub.f64 	%fd237, %fd162, %fd78;
	div.rn.f64 	%fd238, %fd236, %fd237;
	st.local.v2.f64 	[%rd2+256], {%fd226, %fd232};
	st.local.v2.f64 	[%rd2+272], {%fd235, %fd238};
	mul.wide.u32 	%rd53, %r5, 4;
	add.s64 	%rd3, %rd19, %rd53;
	ld.global.u32 	%r48, [%rd3];
	setp.lt.u32 	%p10, %r48, 3;
	@%p10 bra 	$L__BB1_4;
	ld.param.u64 	%rd115, [_Z15processIsoCubesidPjS_PdS0_S0_S0_S_S_S_Pi_param_9];
	ld.param.u64 	%rd113, [_Z15processIsoCubesidPjS_PdS0_S0_S0_S_S_S_Pi_param_7];
	ld.param.u64 	%rd112, [_Z15processIsoCubesidPjS_PdS0_S0_S0_S_S_S_Pi_param_6];
	div.u32 	%r50, %r1, %r4;
	cvt.rn.f64.u32 	%fd1, %r50;
	mul.lo.s32 	%r51, %r50, %r4;
	sub.s32 	%r52, %r1, %r51;
	div.u32 	%r53, %r52, %r3;
	cvt.rn.f64.u32 	%fd2, %r53;
	mul.lo.s32 	%r54, %r53, %r3;
	sub.s32 	%r55, %r52, %r54;
	cvt.rn.f64.u32 	%fd3, %r55;
	cvta.to.global.u64 	%rd4, %rd113;
	cvta.to.global.u64 	%rd5, %rd112;
	cvta.to.global.u64 	%rd6, %rd115;
	shl.b32 	%r6, %r5, 4;
	mul.lo.s32 	%r7, %r2, 3;
	mov.b32 	%r83, 0;
$L__BB1_3:
	mad.lo.s32 	%r56, %r83, 3, %r6;
	mul.wide.u32 	%rd54, %r56, 4;
	add.s64 	%rd55, %rd6, %rd54;
	ld.global.u32 	%r57, [%rd55];
	add.s32 	%r58, %r56, 1;
	mul.wide.u32 	%rd56, %r58, 4;
	add.s64 	%rd57, %rd6, %rd56;
	ld.global.u32 	%r59, [%rd57];
	add.s32 	%r60, %r56, 2;
	mul.wide.u32 	%rd58, %r60, 4;
	add.s64 	%rd59, %rd6, %rd58;
	ld.global.u32 	%r61, [%rd59];
	mul.lo.s32 	%r62, %r57, 3;
	mul.wide.u32 	%rd60, %r62, 8;
	add.s64 	%rd61, %rd1, %rd60;
	ld.local.f64 	%fd239, [%rd61];
	add.f64 	%fd240, %fd239, %fd3;
	mad.lo.s32 	%r63, %r83, 9, %r7;
	mul.wide.u32 	%rd62, %r63, 8;
	add.s64 	%rd63, %rd5, %rd62;
	st.global.f64 	[%rd63], %fd240;
	add.s32 	%r64, %r62, 1;
	mul.wide.u32 	%rd64, %r64, 8;
	add.s64 	%rd65, %rd1, %rd64;
	ld.local.f64 	%fd241, [%rd65];
	add.f64 	%fd242, %fd241, %fd2;
	add.s32 	%r65, %r63, 1;
	mul.wide.u32 	%rd66, %r65, 8;
	add.s64 	%rd67, %rd5, %rd66;
	st.global.f64 	[%rd67], %fd242;
	add.s32 	%r66, %r62, 2;
	mul.wide.u32 	%rd68, %r66, 8;
	add.s64 	%rd69, %rd1, %rd68;
	ld.local.f64 	%fd243, [%rd69];
	add.f64 	%fd244, %fd243, %fd1;
	add.s32 	%r67, %r63, 2;
	mul.wide.u32 	%rd70, %r67, 8;
	add.s64 	%rd71, %rd5, %rd70;
	st.global.f64 	[%rd71], %fd244;
	add.s64 	%rd72, %rd2, %rd60;
	ld.local.f64 	%fd245, [%rd72];
	add.s64 	%rd73, %rd4, %rd62;
	st.global.f64 	[%rd73], %fd245;
	add.s64 	%rd74, %rd2, %rd64;
	ld.local.f64 	%fd246, [%rd74];
	add.s64 	%rd75, %rd4, %rd66;
	st.global.f64 	[%rd75], %fd246;
	add.s64 	%rd76, %rd2, %rd68;
	ld.local.f64 	%fd247, [%rd76];
	add.s64 	%rd77, %rd4, %rd70;
	st.global.f64 	[%rd77], %fd247;
	mul.lo.s32 	%r68, %r59, 3;
	mul.wide.u32 	%rd78, %r68, 8;
	add.s64 	%rd79, %rd1, %rd78;
	ld.local.f64 	%fd248, [%rd79];
	add.f64 	%fd249, %fd248, %fd3;
	add.s32 	%r69, %r63, 3;
	mul.wide.u32 	%rd80, %r69, 8;
	add.s64 	%rd81, %rd5, %rd80;
	st.global.f64 	[%rd81], %fd249;
	add.s32 	%r70, %r68, 1;
	mul.wide.u32 	%rd82, %r70, 8;
	add.s64 	%rd83, %rd1, %rd82;
	ld.local.f64 	%fd250, [%rd83];
	add.f64 	%fd251, %fd250, %fd2;
	add.s32 	%r71, %r63, 4;
	mul.wide.u32 	%rd84, %r71, 8;
	add.s64 	%rd85, %rd5, %rd84;
	st.global.f64 	[%rd85], %fd251;
	add.s32 	%r72, %r68, 2;
	mul.wide.u32 	%rd86, %r72, 8;
	add.s64 	%rd87, %rd1, %rd86;
	ld.local.f64 	%fd252, [%rd87];
	add.f64 	%fd253, %fd252, %fd1;
	add.s32 	%r73, %r63, 5;
	mul.wide.u32 	%rd88, %r73, 8;
	add.s64 	%rd89, %rd5, %rd88;
	st.global.f64 	[%rd89], %fd253;
	add.s64 	%rd90, %rd4, %rd80;
	st.global.f64 	[%rd90], %fd245;
	add.s64 	%rd91, %rd4, %rd84;
	st.global.f64 	[%rd91], %fd246;
	add.s64 	%rd92, %rd4, %rd88;
	st.global.f64 	[%rd92], %fd247;
	mul.lo.s32 	%r74, %r61, 3;
	mul.wide.u32 	%rd93, %r74, 8;
	add.s64 	%rd94, %rd1, %rd93;
	ld.local.f64 	%fd254, [%rd94];
	add.f64 	%fd255, %fd254, %fd3;
	add.s32 	%r75, %r63, 6;
	mul.wide.u32 	%rd95, %r75, 8;
	add.s64 	%rd96, %rd5, %rd95;
	st.global.f64 	[%rd96], %fd255;
	add.s32 	%r76, %r74, 1;
	mul.wide.u32 	%rd97, %r76, 8;
	add.s64 	%rd98, %rd1, %rd97;
	ld.local.f64 	%fd256, [%rd98];
	add.f64 	%fd257, %fd256, %fd2;
	add.s32 	%r77, %r63, 7;
	mul.wide.u32 	%rd99, %r77, 8;
	add.s64 	%rd100, %rd5, %rd99;
	st.global.f64 	[%rd100], %fd257;
	add.s32 	%r78, %r74, 2;
	mul.wide.u32 	%rd101, %r78, 8;
	add.s64 	%rd102, %rd1, %rd101;
	ld.local.f64 	%fd258, [%rd102];
	add.f64 	%fd259, %fd258, %fd1;
	add.s32 	%r79, %r63, 8;
	mul.wide.u32 	%rd103, %r79, 8;
	add.s64 	%rd104, %rd5, %rd103;
	st.global.f64 	[%rd104], %fd259;
	add.s64 	%rd105, %rd4, %rd95;
	st.global.f64 	[%rd105], %fd245;
	add.s64 	%rd106, %rd4, %rd99;
	st.global.f64 	[%rd106], %fd246;
	add.s64 	%rd107, %rd4, %rd103;
	st.global.f64 	[%rd107], %fd247;
	add.s32 	%r83, %r83, 1;
	ld.global.u32 	%r80, [%rd3];
	mul.hi.u32 	%r81, %r80, -1431655765;
	shr.u32 	%r82, %r81, 1;
	setp.lt.u32 	%p11, %r83, %r82;
	@%p11 bra 	$L__BB1_3;
$L__BB1_4:
	ret;

}
	// .globl	_Z13getIsoIndicesiPjS_S_
.visible .entry _Z13getIsoIndicesiPjS_S_(
	.param .u32 _Z13getIsoIndicesiPjS_S__param_0,
	.param .u64 .ptr .align 1 _Z13getIsoIndicesiPjS_S__param_1,
	.param .u64 .ptr .align 1 _Z13getIsoIndicesiPjS_S__param_2,
	.param .u64 .ptr .align 1 _Z13getIsoIndicesiPjS_S__param_3
)
{
	.reg .pred 	%p<3>;
	.reg .b32 	%r<9>;
	.reg .b64 	%rd<13>;

	ld.param.u32 	%r3, [_Z13getIsoIndicesiPjS_S__param_0];
	ld.param.u64 	%rd1, [_Z13getIsoIndicesiPjS_S__param_1];
	ld.param.u64 	%rd2, [_Z13getIsoIndicesiPjS_S__param_2];
	ld.param.u64 	%rd3, [_Z13getIsoIndicesiPjS_S__param_3];
	mov.u32 	%r4, %ctaid.x;
	mov.u32 	%r5, %ntid.x;
	mov.u32 	%r6, %tid.x;
	mad.lo.s32 	%r1, %r4, %r5, %r6;
	setp.ge.u32 	%p1, %r1, %r3;
	@%p1 bra 	$L__BB2_3;
	cvta.to.global.u64 	%rd4, %rd2;
	add.s32 	%r2, %r1, %r3;
	mul.wide.u32 	%rd5, %r2, 4;
	add.s64 	%rd6, %rd4, %rd5;
	ld.global.u32 	%r7, [%rd6];
	setp.eq.s32 	%p2, %r7, 0;
	@%p2 bra 	$L__BB2_3;
	cvta.to.global.u64 	%rd7, %rd3;
	add.s64 	%rd9, %rd7, %rd5;
	ld.global.u32 	%r8, [%rd9];
	cvta.to.global.u64 	%rd10, %rd1;
	mul.wide.u32 	%rd11, %r8, 4;
	add.s64 	%rd12, %rd10, %rd11;
	st.global.u32 	[%rd12], %r1;
$L__BB2_3:
	ret;

}
	// .globl	_Z16processDataArrayidPiPdPjS1_
.visible .entry _Z16processDataArrayidPiPdPjS1_(
	.param .u32 _Z16processDataArrayidPiPdPjS1__param_0,
	.param .f64 _Z16processDataArrayidPiPdPjS1__param_1,
	.param .u64 .ptr .align 1 _Z16processDataArrayidPiPdPjS1__param_2,
	.param .u64 .ptr .align 1 _Z16processDataArrayidPiPdPjS1__param_3,
	.param .u64 .ptr .align 1 _Z16processDataArrayidPiPdPjS1__param_4,
	.param .u64 .ptr .align 1 _Z16processDataArrayidPiPdPjS1__param_5
)
{
	.reg .pred 	%p<17>;
	.reg .b32 	%r<38>;
	.reg .b64 	%rd<27>;
	.reg .b64 	%fd<10>;

	ld.param.u32 	%r4, [_Z16processDataArrayidPiPdPjS1__param_0];
	ld.param.f64 	%fd1, [_Z16processDataArrayidPiPdPjS1__param_1];
	ld.param.u64 	%rd5, [_Z16processDataArrayidPiPdPjS1__param_2];
	ld.param.u64 	%rd3, [_Z16processDataArrayidPiPdPjS1__param_3];
	ld.param.u64 	%rd6, [_Z16processDataArrayidPiPdPjS1__param_4];
	ld.param.u64 	%rd4, [_Z16processDataArrayidPiPdPjS1__param_5];
	cvta.to.global.u64 	%rd1, %rd6;
	cvta.to.global.u64 	%rd2, %rd5;
	mov.u32 	%r5, %ctaid.x;
	mov.u32 	%r6, %ntid.x;
	mov.u32 	%r7, %tid.x;
	mad.lo.s32 	%r1, %r5, %r6, %r7;
	setp.ge.s32 	%p1, %r1, %r4;
	@%p1 bra 	$L__BB3_5;
	ld.global.u32 	%r2, [%rd2];
	ld.global.u32 	%r8, [%rd2+4];
	mul.lo.s32 	%r3, %r8, %r2;
	rem.s32 	%r10, %r1, %r3;
	div.s32 	%r11, %r10, %r2;
	mul.lo.s32 	%r13, %r11, %r2;
	sub.s32 	%r14, %r10, %r13;
	add.s32 	%r15, %r2, -1;
	setp.eq.s32 	%p2, %r14, %r15;
	add.s32 	%r16, %r8, -1;
	setp.eq.s32 	%p3, %r11, %r16;
	or.pred  	%p4, %p2, %p3;
	@%p4 bra 	$L__BB3_4;
	ld.global.u32 	%r17, [%rd2+8];
	add.s32 	%r18, %r17, -1;
	div.s32 	%r19, %r1, %r3;
	setp.eq.s32 	%p5, %r19, %r18;
	@%p5 bra 	$L__BB3_4;
	cvta.to.global.u64 	%rd7, %rd3;
	mul.wide.s32 	%rd8, %r1, 8;
	add.s64 	%rd9, %rd7, %rd8;
	ld.global.f64 	%fd2, [%rd9];
	setp.lt.f64 	%p6, %fd2, %fd1;
	selp.u32 	%r20, 1, 0, %p6;
	ld.global.f64 	%fd3, [%rd9+8];
	setp.lt.f64 	%p7, %fd3, %fd1;
	selp.b32 	%r21, 2, 0, %p7;
	or.b32  	%r22, %r21, %r20;
	mul.wide.s32 	%rd10, %r2, 8;
	add.s64 	%rd11, %rd9, %rd10;
	ld.global.f64 	%fd4, [%rd11+8];
	setp.lt.f64 	%p8, %fd4, %fd1;
	selp.b32 	%r23, 4, 0, %p8;
	or.b32  	%r24, %r22, %r23;
	ld.global.f64 	%fd5, [%rd11];
	setp.lt.f64 	%p9, %fd5, %fd1;
	selp.b32 	%r25, 8, 0, %p9;
	or.b32  	%r26, %r24, %r25;
	mul.wide.s32 	%rd12, %r3, 8;
	add.s64 	%rd13, %rd9, %rd12;
	ld.global.f64 	%fd6, [%rd13];
	setp.lt.f64 	%p10, %fd6, %fd1;
	selp.b32 	%r27, 16, 0, %p10;
	or.b32  	%r28, %r26, %r27;
	ld.global.f64 	%fd7, [%rd13+8];
	setp.lt.f64 	%p11, %fd7, %fd1;
	selp.b32 	%r29, 32, 0, %p11;
	or.b32  	%r30, %r28, %r29;
	add.s64 	%rd14, %rd11, %rd12;
	ld.global.f64 	%fd8, [%rd14+8];
	setp.lt.f64 	%p12, %fd8, %fd1;
	selp.b32 	%r31, 64, 0, %p12;
	or.b32  	%r32, %r30, %r31;
	add.s64 	%rd15, %rd13, %rd10;
	ld.global.f64 	%fd9, [%rd15];
	setp.lt.f64 	%p13, %fd9, %fd1;
	selp.b32 	%r33, 128, 0, %p13;
	or.b32  	%r34, %r32, %r33;
	cvta.to.global.u64 	%rd16, %rd4;
	mul.wide.u32 	%rd17, %r34, 4;
	add.s64 	%rd18, %rd16, %rd17;
	ld.global.u32 	%r35, [%rd18];
	mul.wide.s32 	%rd19, %r1, 4;
	add.s64 	%rd20, %rd1, %rd19;
	st.global.u32 	[%rd20], %r35;
	setp.ne.s32 	%p14, %r34, 0;
	setp.ne.s32 	%p15, %r34, 255;
	and.pred  	%p16, %p14, %p15;
	selp.u32 	%r36, 1, 0, %p16;
	mul.wide.s32 	%rd21, %r4, 4;
	add.s64 	%rd22, %rd20, %rd21;
	st.global.u32 	[%rd22], %r36;
	bra.uni 	$L__BB3_5;
$L__BB3_4:
	mul.wide.s32 	%rd23, %r1, 4;
	add.s64 	%rd24, %rd1, %rd23;
	mov.b32 	%r37, 0;
	st.global.u32 	[%rd24], %r37;
	mul.wide.s32 	%rd25, %r4, 4;
	add.s64 	%rd26, %rd24, %rd25;
	st.global.u32 	[%rd26], %r37;
$L__BB3_5:
	ret;

}


// ===== COMPILED SASS (sm_100) =====

	.target	sm_100

	.elftype	@"ET_EXEC"


//--------------------- .note.nv.tkinfo           --------------------------
	.section	.note.nv.tkinfo,"",@"SHT_NOTE"
	.sectionflags	@"SHF_NOTE_NV_TKINFO"
	.tkinfo
        /*0018*/ 	.word	0x00000002
        /*0030*/ 	.string	""
        /*0030*/ 	.string	"ptxas"
        /*0030*/ 	.string	"Cuda compilation tools, release 13.0, V13.0.88"
        /*0030*/ 	.string	"Build cuda_13.0.r13.0/compiler.36424714_0"
        /*0030*/ 	.string	"-arch sm_100 -m 64 "



//--------------------- .note.nv.cuinfo           --------------------------
	.section	.note.nv.cuinfo,"",@"SHT_NOTE"
	.sectionflags	@"SHF_NOTE_NV_CUINFO"
        /*0018*/ 	.short	0x0002
        /*001a*/ 	.short	0x0064
        /*001c*/ 	.short	0x0082
	.zero		2


//--------------------- .nv.info                  --------------------------
	.section	.nv.info,"",@"SHT_CUDA_INFO"
	.align	4


	//----- nvinfo : EIATTR_REGCOUNT
	.align		4
        /*0000*/ 	.byte	0x04, 0x2f
        /*0002*/ 	.short	(.L_1 - .L_0)
	.align		4
.L_0:
        /*0004*/ 	.word	index@(_Z13processPointsjPdS_Pj)
        /*0008*/ 	.word	0x00000019


	//----- nvinfo : EIATTR_FRAME_SIZE
	.align		4
.L_1:
        /*000c*/ 	.byte	0x04, 0x11
        /*000e*/ 	.short	(.L_3 - .L_2)
	.align		4
.L_2:
        /*0010*/ 	.word	index@(_Z13processPointsjPdS_Pj)
        /*0014*/ 	.word	0x00000000


	//----- nvinfo : EIATTR_REGCOUNT
	.align		4
.L_3:
        /*0018*/ 	.byte	0x04, 0x2f
        /*001a*/ 	.short	(.L_5 - .L_4)
	.align		4
.L_4:
        /*001c*/ 	.word	index@(_Z15processIsoCubesidPjS_PdS0_S0_S0_S_S_S_Pi)
        /*0020*/ 	.word	0x0000009a


	//----- nvinfo : EIATTR_FRAME_SIZE
	.align		4
.L_5:
        /*0024*/ 	.byte	0x04, 0x11
        /*0026*/ 	.short	(.L_7 - .L_6)
	.align		4
.L_6:
        /*0028*/ 	.word	index@($__internal_0_$__cuda_sm20_div_rn_f64_full)
        /*002c*/ 	.word	0x00000240


	//----- nvinfo : EIATTR_FRAME_SIZE
	.align		4
.L_7:
        /*0030*/ 	.byte	0x04, 0x11
        /*0032*/ 	.short	(.L_9 - .L_8)
	.align		4
.L_8:
        /*0034*/ 	.word	index@(_Z15processIsoCubesidPjS_PdS0_S0_S0_S_S_S_Pi)
        /*0038*/ 	.word	0x00000240


	//----- nvinfo : EIATTR_REGCOUNT
	.align		4
.L_9:
        /*003c*/ 	.byte	0x04, 0x2f
        /*003e*/ 	.short	(.L_11 - .L_10)
	.align		4
.L_10:
        /*0040*/ 	.word	index@(_Z13getIsoIndicesiPjS_S_)
        /*0044*/ 	.word	0x0000000a


	//----- nvinfo : EIATTR_FRAME_SIZE
	.align		4
.L_11:
        /*0048*/ 	.byte	0x04, 0x11
        /*004a*/ 	.short	(.L_13 - .L_12)
	.align		4
.L_12:
        /*004c*/ 	.word	index@(_Z13getIsoIndicesiPjS_S_)
        /*0050*/ 	.word	0x00000000


	//----- nvinfo : EIATTR_REGCOUNT
	.align		4
.L_13:
        /*0054*/ 	.byte	0x04, 0x2f
        /*0056*/ 	.short	(.L_15 - .L_14)
	.align		4
.L_14:
        /*0058*/ 	.word	index@(_Z16processDataArrayidPiPdPjS1_)
        /*005c*/ 	.word	0x0000001c


	//----- nvinfo : EIATTR_FRAME_SIZE
	.align		4
.L_15:
        /*0060*/ 	.byte	0x04, 0x11
        /*0062*/ 	.short	(.L_17 - .L_16)
	.align		4
.L_16:
        /*0064*/ 	.word	index@(_Z16processDataArrayidPiPdPjS1_)
        /*0068*/ 	.word	0x00000000


	//----- nvinfo : EIATTR_MIN_STACK_SIZE
	.align		4
.L_17:
        /*006c*/ 	.byte	0x04, 0x12
        /*006e*/ 	.short	(.L_19 - .L_18)
	.align		4
.L_18:
        /*0070*/ 	.word	index@(_Z16processDataArrayidPiPdPjS1_)
        /*0074*/ 	.word	0x00000000


	//----- nvinfo : EIATTR_MIN_STACK_SIZE
	.align		4
.L_19:
        /*0078*/ 	.byte	0x04, 0x12
        /*007a*/ 	.short	(.L_21 - .L_20)
	.align		4
.L_20:
        /*007c*/ 	.word	index@(_Z13getIsoIndicesiPjS_S_)
        /*0080*/ 	.word	0x00000000


	//----- nvinfo : EIATTR_MIN_STACK_SIZE
	.align		4
.L_21:
        /*0084*/ 	.byte	0x04, 0x12
        /*0086*/ 	.short	(.L_23 - .L_22)
	.align		4
.L_22:
        /*0088*/ 	.word	index@(_Z15processIsoCubesidPjS_PdS0_S0_S0_S_S_S_Pi)
        /*008c*/ 	.word	0x00000240


	//----- nvinfo : EIATTR_MIN_STACK_SIZE
	.align		4
.L_23:
        /*0090*/ 	.byte	0x04, 0x12
        /*0092*/ 	.short	(.L_25 - .L_24)
	.align		4
.L_24:
        /*0094*/ 	.word	index@(_Z13processPointsjPdS_Pj)
        /*0098*/ 	.word	0x00000000
.L_25:


//--------------------- .nv.compat                --------------------------
	.section	.nv.compat,"",@"SHT_CUDA_COMPAT_INFO"
	.align	4
        /*0000*/ 	.byte	0x02, 0x09, 0x00, 0x00, 0x02, 0x02, 0x01, 0x00, 0x02, 0x05, 0x05, 0x00, 0x03, 0x07, 0x01, 0x01
        /*0010*/ 	.byte	0x02, 0x03, 0x00, 0x00, 0x02, 0x06, 0x01, 0x00, 0x04, 0x0b, 0x08, 0x00, 0x01, 0x00, 0x00, 0x00
        /*0020*/ 	.byte	0x00, 0x00, 0x00, 0x00


//--------------------- .nv.info._Z16processDataArrayidPiPdPjS1_ --------------------------
	.section	.nv.info._Z16processDataArrayidPiPdPjS1_,"",@"SHT_CUDA_INFO"
	.sectionflags	@""
	.align	4


	//----- nvinfo : EIATTR_CUDA_API_VERSION
	.align		4
        /*0000*/ 	.byte	0x04, 0x37
        /*0002*/ 	.short	(.L_27 - .L_26)
.L_26:
        /*0004*/ 	.word	0x00000082


	//----- nvinfo : EIATTR_KPARAM_INFO
	.align		4
.L_27:
        /*0008*/ 	.byte	0x04, 0x17
        /*000a*/ 	.short	(.L_29 - .L_28)
.L_28:
        /*000c*/ 	.word	0x00000000
        /*0010*/ 	.short	0x0005
        /*0012*/ 	.short	0x0028
        /*0014*/ 	.byte	0x00, 0xf5, 0x21, 0x00


	//----- nvinfo : EIATTR_KPARAM_INFO
	.align		4
.L_29:
        /*0018*/ 	.byte	0x04, 0x17
        /*001a*/ 	.short	(.L_31 - .L_30)
.L_30:
        /*001c*/ 	.word	0x00000000
        /*0020*/ 	.short	0x0004
        /*0022*/ 	.short	0x0020
        /*0024*/ 	.byte	0x00, 0xf5, 0x21, 0x00


	//----- nvinfo : EIATTR_KPARAM_INFO
	.align		4
.L_31:
        /*0028*/ 	.byte	0x04, 0x17
        /*002a*/ 	.short	(.L_33 - .L_32)
.L_32:
        /*002c*/ 	.word	0x00000000
        /*0030*/ 	.short	0x0003
        /*0032*/ 	.short	0x0018
        /*0034*/ 	.byte	0x00, 0xf5, 0x21, 0x00


	//----- nvinfo : EIATTR_KPARAM_INFO
	.align		4
.L_33:
        /*0038*/ 	.byte	0x04, 0x17
        /*003a*/ 	.short	(.L_35 - .L_34)
.L_34:
        /*003c*/ 	.word	0x00000000
        /*0040*/ 	.short	0x0002
        /*0042*/ 	.short	0x0010
        /*0044*/ 	.byte	0x00, 0xf5, 0x21, 0x00


	//----- nvinfo : EIATTR_KPARAM_INFO
	.align		4
.L_35:
        /*0048*/ 	.byte	0x04, 0x17
        /*004a*/ 	.short	(.L_37 - .L_36)
.L_36:
        /*004c*/ 	.word	0x00000000
        /*0050*/ 	.short	0x0001
        /*0052*/ 	.short	0x0008
        /*0054*/ 	.byte	0x00, 0xf0, 0x21, 0x00


	//----- nvinfo : EIATTR_KPARAM_INFO
	.align		4
.L_37:
        /*0058*/ 	.byte	0x04, 0x17
        /*005a*/ 	.short	(.L_39 - .L_38)
.L_38:
        /*005c*/ 	.word	0x00000000
        /*0060*/ 	.short	0x0000
        /*0062*/ 	.short	0x0000
        /*0064*/ 	.byte	0x00, 0xf0, 0x11, 0x00


	//----- nvinfo : EIATTR_SPARSE_MMA_MASK
	.align		4
.L_39:
        /*0068*/ 	.byte	0x03, 0x50
        /*006a*/ 	.short	0x0000


	//----- nvinfo : EIATTR_MAXREG_COUNT
	.align		4
        /*006c*/ 	.byte	0x03, 0x1b
        /*006e*/ 	.short	0x00ff


	//----- nvinfo : EIATTR_MERCURY_ISA_VERSION
	.align		4
        /*0070*/ 	.byte	0x03, 0x5f
        /*0072*/ 	.short	0x0101


	//----- nvinfo : EIATTR_VRC_CTA_INIT_COUNT
	.align		4
        /*0074*/ 	.byte	0x02, 0x4a
	.zero		1
	.zero		1


	//----- nvinfo : EIATTR_EXIT_INSTR_OFFSETS
	.align		4
        /*0078*/ 	.byte	0x04, 0x1c
        /*007a*/ 	.short	(.L_41 - .L_40)


	//   ....[0]....
.L_40:
        /*007c*/ 	.word	0x00000070


	//   ....[1]....
        /*0080*/ 	.word	0x00000810


	//   ....[2]....
        /*0084*/ 	.word	0x00000880


	//----- nvinfo : EIATTR_CRS_STACK_SIZE
	.align		4
.L_41:
        /*0088*/ 	.byte	0x04, 0x1e
        /*008a*/ 	.short	(.L_43 - .L_42)
.L_42:
        /*008c*/ 	.word	0x00000000


	//----- nvinfo : EIATTR_CBANK_PARAM_SIZE
	.align		4
.L_43:
        /*0090*/ 	.byte	0x03, 0x19
        /*0092*/ 	.short	0x0030


	//----- nvinfo : EIATTR_PARAM_CBANK
	.align		4
        /*0094*/ 	.byte	0x04, 0x0a
        /*0096*/ 	.short	(.L_45 - .L_44)
	.align		4
.L_44:
        /*0098*/ 	.word	index@(.nv.constant0._Z16processDataArrayidPiPdPjS1_)
        /*009c*/ 	.short	0x0380
        /*009e*/ 	.short	0x0030


	//----- nvinfo : EIATTR_SW_WAR
	.align		4
.L_45:
        /*00a0*/ 	.byte	0x04, 0x36
        /*00a2*/ 	.short	(.L_47 - .L_46)
.L_46:
        /*00a4*/ 	.word	0x00000008
.L_47:


//--------------------- .nv.info._Z13getIsoIndicesiPjS_S_ --------------------------
	.section	.nv.info._Z13getIsoIndicesiPjS_S_,"",@"SHT_CUDA_INFO"
	.sectionflags	@""
	.align	4


	//----- nvinfo : EIATTR_CUDA_API_VERSION
	.align		4
        /*0000*/ 	.byte	0x04, 0x37
        /*0002*/ 	.short	(.L_49 - .L_48)
.L_48:
        /*0004*/ 	.word	0x00000082


	//----- nvinfo : EIATTR_KPARAM_INFO
	.align		4
.L_49:
        /*0008*/ 	.byte	0x04, 0x17
        /*000a*/ 	.short	(.L_51 - .L_50)
.L_50:
        /*000c*/ 	.word	0x00000000
        /*0010*/ 	.short	0x0003
        /*0012*/ 	.short	0x0018
        /*0014*/ 	.byte	0x00, 0xf5, 0x21, 0x00


	//----- nvinfo : EIATTR_KPARAM_INFO
	.align		4
.L_51:
        /*0018*/ 	.byte	0x04, 0x17
        /*001a*/ 	.short	(.L_53 - .L_52)
.L_52:
        /*001c*/ 	.word	0x00000000
        /*0020*/ 	.short	0x0002
        /*0022*/ 	.short	0x0010
        /*0024*/ 	.byte	0x00, 0xf5, 0x21, 0x00


	//----- nvinfo : EIATTR_KPARAM_INFO
	.align		4
.L_53:
        /*0028*/ 	.byte	0x04, 0x17
        /*002a*/ 	.short	(.L_55 - .L_54)
.L_54:
        /*002c*/ 	.word	0x00000000
        /*0030*/ 	.short	0x0001
        /*0032*/ 	.short	0x0008
        /*0034*/ 	.byte	0x00, 0xf5, 0x21, 0x00


	//----- nvinfo : EIATTR_KPARAM_INFO
	.align		4
.L_55:
        /*0038*/ 	.byte	0x04, 0x17
        /*003a*/ 	.short	(.L_57 - .L_56)
.L_56:
        /*003c*/ 	.word	0x00000000
        /*0040*/ 	.short	0x0000
        /*0042*/ 	.short	0x0000
        /*0044*/ 	.byte	0x00, 0xf0, 0x11, 0x00


	//----- nvinfo : EIATTR_SPARSE_MMA_MASK
	.align		4
.L_57:
        /*0048*/ 	.byte	0x03, 0x50
        /*004a*/ 	.short	0x0000


	//----- nvinfo : EIATTR_MAXREG_COUNT
	.align		4
        /*004c*/ 	.byte	0x03, 0x1b
        /*004e*/ 	.short	0x00ff


	//----- nvinfo : EIATTR_MERCURY_ISA_VERSION
	.align		4
        /*0050*/ 	.byte	0x03, 0x5f
        /*0052*/ 	.short	0x0101


	//----- nvinfo : EIATTR_VRC_CTA_INIT_COUNT
	.align		4
        /*0054*/ 	.byte	0x02, 0x4a
	.zero		1
	.zero		1


	//----- nvinfo : EIATTR_EXIT_INSTR_OFFSETS
	.align		4
        /*0058*/ 	.byte	0x04, 0x1c
        /*005a*/ 	.short	(.L_59 - .L_58)


	//   ....[0]....
.L_58:
        /*005c*/ 	.word	0x00000070


	//   ....[1]....
        /*0060*/ 	.word	0x000000e0


	//   ....[2]....
        /*0064*/ 	.word	0x00000150


	//----- nvinfo : EIATTR_CBANK_PARAM_SIZE
	.align		4
.L_59:
        /*0068*/ 	.byte	0x03, 0x19
        /*006a*/ 	.short	0x0020


	//----- nvinfo : EIATTR_PARAM_CBANK
	.align		4
        /*006c*/ 	.byte	0x04, 0x0a
        /*006e*/ 	.short	(.L_61 - .L_60)
	.align		4
.L_60:
        /*0070*/ 	.word	index@(.nv.constant0._Z13getIsoIndicesiPjS_S_)
        /*0074*/ 	.short	0x0380
        /*0076*/ 	.short	0x0020


	//----- nvinfo : EIATTR_SW_WAR
	.align		4
.L_61:
        /*0078*/ 	.byte	0x04, 0x36
        /*007a*/ 	.short	(.L_63 - .L_62)
.L_62:
        /*007c*/ 	.word	0x00000008
.L_63:


//--------------------- .nv.info._Z15processIsoCubesidPjS_PdS0_S0_S0_S_S_S_Pi --------------------------
	.section	.nv.info._Z15processIsoCubesidPjS_PdS0_S0_S0_S_S_S_Pi,"",@"SHT_CUDA_INFO"
	.sectionflags	@""
	.align	4


	//----- nvinfo : EIATTR_CUDA_API_VERSION
	.align		4
        /*0000*/ 	.byte	0x04, 0x37
        /*0002*/ 	.short	(.L_65 - .L_64)
.L_64:
        /*0004*/ 	.word	0x00000082


	//----- nvinfo : EIATTR_KPARAM_INFO
	.align		4
.L_65:
        /*0008*/ 	.byte	0x04, 0x17
        /*000a*/ 	.short	(.L_67 - .L_66)
.L_66:
        /*000c*/ 	.word	0x00000000
        /*0010*/ 	.short	0x000b
        /*0012*/ 	.short	0x0058
        /*0014*/ 	.byte	0x00, 0xf5, 0x21, 0x00


	//----- nvinfo : EIATTR_KPARAM_INFO
	.align		4
.L_67:
        /*0018*/ 	.byte	0x04, 0x17
        /*001a*/ 	.short	(.L_69 - .L_68)
.L_68:
        /*001c*/ 	.word	0x00000000
        /*0020*/ 	.short	0x000a
        /*0022*/ 	.short	0x0050
        /*0024*/ 	.byte	0x00, 0xf5, 0x21, 0x00


	//----- nvinfo : EIATTR_KPARAM_INFO
	.align		4
.L_69:
        /*0028*/ 	.byte	0x04, 0x17
        /*002a*/ 	.short	(.L_71 - .L_70)
.L_70:
        /*002c*/ 	.word	0x00000000
        /*0030*/ 	.short	0x0009
        /*0032*/ 	.short	0x0048
        /*0034*/ 	.byte	0x00, 0xf5, 0x21, 0x00


	//----- nvinfo : EIATTR_KPARAM_INFO
	.align		4
.L_71:
        /*0038*/ 	.byte	0x04, 0x17
        /*003a*/ 	.short	(.L_73 - .L_72)
.L_72:
        /*003c*/ 	.word	0x00000000
        /*0040*/ 	.short	0x0008
        /*0042*/ 	.short	0x0040
        /*0044*/ 	.byte	0x00, 0xf5, 0x21, 0x00


	//----- nvinfo : EIATTR_KPARAM_INFO
	.align		4
.L_73:
        /*0048*/ 	.byte	0x04, 0x17
        /*004a*/ 	.short	(.L_75 - .L_74)
.L_74:
        /*004c*/ 	.word	0x00000000
        /*0050*/ 	.short	0x0007
        /*0052*/ 	.short	0x0038
        /*0054*/ 	.byte	0x00, 0xf5, 0x21, 0x00


	//----- nvinfo : EIATTR_KPARAM_INFO
	.align		4
.L_75:
        /*0058*/ 	.byte	0x04, 0x17
        /*005a*/ 	.short	(.L_77 - .L_76)
.L_76:
        /*005c*/ 	.word	0x00000000
        /*0060*/ 	.short	0x0006
        /*0062*/ 	.short	0x0030
        /*0064*/ 	.byte	0x00, 0xf5, 0x21, 0x00


	//----- nvinfo : EIATTR_KPARAM_INFO
	.align		4
.L_77:
        /*0068*/ 	.byte	0x04, 0x17
        /*006a*/ 	.short	(.L_79 - .L_78)
.L_78:
        /*006c*/ 	.word	0x00000000
        /*0070*/ 	.short	0x0005
        /*0072*/ 	.short	0x0028
        /*0074*/ 	.byte	0x00, 0xf5, 0x21, 0x00


	//----- nvinfo : EIATTR_KPARAM_INFO
	.align		4
.L_79:
        /*0078*/ 	.byte	0x04, 0x17
        /*007a*/ 	.short	(.L_81 - .L_80)
.L_80:
        /*007c*/ 	.word	0x00000000
        /*0080*/ 	.short	0x0004
        /*0082*/ 	.short	0x0020
        /*0084*/ 	.byte	0x00, 0xf5, 0x21, 0x00


	//----- nvinfo : EIATTR_KPARAM_INFO
	.align		4
.L_81:
        /*0088*/ 	.byte	0x04, 0x17
        /*008a*/ 	.short	(.L_83 - .L_82)
.L_82:
        /*008c*/ 	.word	0x00000000
        /*0090*/ 	.short	0x0003
        /*0092*/ 	.short	0x0018
        /*0094*/ 	.byte	0x00, 0xf5, 0x21, 0x00


	//----- nvinfo : EIATTR_KPARAM_INFO
	.align		4
.L_83:
        /*0098*/ 	.byte	0x04, 0x17
        /*009a*/ 	.short	(.L_85 - .L_84)
.L_84:
        /*009c*/ 	.word	0x00000000
        /*00a0*/ 	.short	0x0002
        /*00a2*/ 	.short	0x0010
        /*00a4*/ 	.byte	0x00, 0xf5, 0x21, 0x00


	//----- nvinfo : EIATTR_KPARAM_INFO
	.align		4
.L_85:
        /*00a8*/ 	.byte	0x04, 0x17
        /*00aa*/ 	.short	(.L_87 - .L_86)
.L_86:
        /*00ac*/ 	.word	0x00000000
        /*00b0*/ 	.short	0x0001
        /*00b2*/ 	.short	0x0008
        /*00b4*/ 	.byte	0x00, 0xf0, 0x21, 0x00


	//----- nvinfo : EIATTR_KPARAM_INFO
	.align		4
.L_87:
        /*00b8*/ 	.byte	0x04, 0x17
        /*00ba*/ 	.short	(.L_89 - .L_88)
.L_88:
        /*00bc*/ 	.word	0x00000000
        /*00c0*/ 	.short	0x0000
        /*00c2*/ 	.short	0x0000
        /*00c4*/ 	.byte	0x00, 0xf0, 0x11, 0x00


	//----- nvinfo : EIATTR_SPARSE_MMA_MASK
	.align		4
.L_89:
        /*00c8*/ 	.byte	0x03, 0x50
        /*00ca*/ 	.short	0x0000


	//----- nvinfo : EIATTR_MAXREG_COUNT
	.align		4
        /*00cc*/ 	.byte	0x03, 0x1b
        /*00ce*/ 	.short	0x00ff


	//----- nvinfo : EIATTR_MERCURY_ISA_VERSION
	.align		4
        /*00d0*/ 	.byte	0x03, 0x5f
        /*00d2*/ 	.short	0x0101


	//----- nvinfo : EIATTR_VRC_CTA_INIT_COUNT
	.align		4
        /*00d4*/ 	.byte	0x02, 0x4a
	.zero		1
	.zero		1


	//----- nvinfo : EIATTR_EXIT_INSTR_OFFSETS
	.align		4
        /*00d8*/ 	.byte	0x04, 0x1c
        /*00da*/ 	.short	(.L_91 - .L_90)


	//   ....[0]....
.L_90:
        /*00dc*/ 	.word	0x00000080


	//   ....[1]....
        /*00e0*/ 	.word	0x00005a40


	//   ....[2]....
        /*00e4*/ 	.word	0x00006390


	//----- nvinfo : EIATTR_CRS_STACK_SIZE
	.align		4
.L_91:
        /*00e8*/ 	.byte	0x04, 0x1e
        /*00ea*/ 	.short	(.L_93 - .L_92)
.L_92:
        /*00ec*/ 	.word	0x00000000


	//----- nvinfo : EIATTR_CBANK_PARAM_SIZE
	.align		4
.L_93:
        /*00f0*/ 	.byte	0x03, 0x19
        /*00f2*/ 	.short	0x0060


	//----- nvinfo : EIATTR_PARAM_CBANK
	.align		4
        /*00f4*/ 	.byte	0x04, 0x0a
        /*00f6*/ 	.short	(.L_95 - .L_94)
	.align		4
.L_94:
        /*00f8*/ 	.word	index@(.nv.constant0._Z15processIsoCubesidPjS_PdS0_S0_S0_S_S_S_Pi)
        /*00fc*/ 	.short	0x0380
        /*00fe*/ 	.short	0x0060


	//----- nvinfo : EIATTR_SW_WAR
	.align		4
.L_95:
        /*0100*/ 	.byte	0x04, 0x36
        /*0102*/ 	.short	(.L_97 - .L_96)
.L_96:
        /*0104*/ 	.word	0x00000008
.L_97:


//--------------------- .nv.info._Z13processPointsjPdS_Pj --------------------------
	.section	.nv.info._Z13processPointsjPdS_Pj,"",@"SHT_CUDA_INFO"
	.sectionflags	@""
	.align	4


	//----- nvinfo : EIATTR_CUDA_API_VERSION
	.align		4
        /*0000*/ 	.byte	0x04, 0x37
        /*0002*/ 	.short	(.L_99 - .L_98)
.L_98:
        /*0004*/ 	.word	0x00000082


	//----- nvinfo : EIATTR_KPARAM_INFO
	.align		4
.L_99:
        /*0008*/ 	.byte	0x04, 0x17
        /*000a*/ 	.short	(.L_101 - .L_100)
.L_100:
        /*000c*/ 	.word	0x00000000
        /*0010*/ 	.short	0x0003
        /*0012*/ 	.short	0x0018
        /*0014*/ 	.byte	0x00, 0xf5, 0x21, 0x00


	//----- nvinfo : EIATTR_KPARAM_INFO
	.align		4
.L_101:
        /*0018*/ 	.byte	0x04, 0x17
        /*001a*/ 	.short	(.L_103 - .L_102)
.L_102:
        /*001c*/ 	.word	0x00000000
        /*0020*/ 	.short	0x0002
        /*0022*/ 	.short	0x0010
        /*0024*/ 	.byte	0x00, 0xf5, 0x21, 0x00


	//----- nvinfo : EIATTR_KPARAM_INFO
	.align		4
.L_103:
        /*0028*/ 	.byte	0x04, 0x17
        /*002a*/ 	.short	(.L_105 - .L_104)
.L_104:
        /*002c*/ 	.word	0x00000000
        /*0030*/ 	.short	0x0001
        /*0032*/ 	.short	0x0008
        /*0034*/ 	.byte	0x00, 0xf5, 0x21, 0x00


	//----- nvinfo : EIATTR_KPARAM_INFO
	.align		4
.L_105:
        /*0038*/ 	.byte	0x04, 0x17
        /*003a*/ 	.short	(.L_107 - .L_106)
.L_106:
        /*003c*/ 	.word	0x00000000
        /*0040*/ 	.short	0x0000
        /*0042*/ 	.short	0x0000
        /*0044*/ 	.byte	0x00, 0xf0, 0x11, 0x00


	//----- nvinfo : EIATTR_SPARSE_MMA_MASK
	.align		4
.L_107:
        /*0048*/ 	.byte	0x03, 0x50
        /*004a*/ 	.short	0x0000


	//----- nvinfo : EIATTR_MAXREG_COUNT
	.align		4
        /*004c*/ 	.byte	0x03, 0x1b
        /*004e*/ 	.short	0x00ff


	//----- nvinfo : EIATTR_MERCURY_ISA_VERSION
	.align		4
        /*0050*/ 	.byte	0x03, 0x5f
        /*0052*/ 	.short	0x0101


	//----- nvinfo : EIATTR_VRC_CTA_INIT_COUNT
	.align		4
        /*0054*/ 	.byte	0x02, 0x4a
	.zero		1
	.zero		1


	//----- nvinfo : EIATTR_EXIT_INSTR_OFFSETS
	.align		4
        /*0058*/ 	.byte	0x04, 0x1c
        /*005a*/ 	.short	(.L_109 - .L_108)


	//   ....[0]....
.L_108:
        /*005c*/ 	.word	0x00000070


	//   ....[1]....
        /*0060*/ 	.word	0x000009e0


	//   ....[2]....
        /*0064*/ 	.word	0x00000ab0


	//   ....[3]....
        /*0068*/ 	.word	0x00000b50


	//----- nvinfo : EIATTR_CRS_STACK_SIZE
	.align		4
.L_109:
        /*006c*/ 	.byte	0x04, 0x1e
        /*006e*/ 	.short	(.L_111 - .L_110)
.L_110:
        /*0070*/ 	.word	0x00000000


	//----- nvinfo : EIATTR_CBANK_PARAM_SIZE
	.align		4
.L_111:
        /*0074*/ 	.byte	0x03, 0x19
        /*0076*/ 	.short	0x0020


	//----- nvinfo : EIATTR_PARAM_CBANK
	.align		4
        /*0078*/ 	.byte	0x04, 0x0a
        /*007a*/ 	.short	(.L_113 - .L_112)
	.align		4
.L_112:
        /*007c*/ 	.word	index@(.nv.constant0._Z13processPointsjPdS_Pj)
        /*0080*/ 	.short	0x0380
        /*0082*/ 	.short	0x0020


	//----- nvinfo : EIATTR_SW_WAR
	.align		4
.L_113:
        /*0084*/ 	.byte	0x04, 0x36
        /*0086*/ 	.short	(.L_115 - .L_114)
.L_114:
        /*0088*/ 	.word	0x00000008
.L_115:


//--------------------- .nv.callgraph             --------------------------
	.section	.nv.callgraph,"",@"SHT_CUDA_CALLGRAPH"
	.align	4
	.sectionentsize	8
	.align		4
        /*0000*/ 	.word	0x00000000
	.align		4
        /*0004*/ 	.word	0xffffffff
	.align		4
        /*0008*/ 	.word	0x00000000
	.align		4
        /*000c*/ 	.word	0xfffffffe
	.align		4
        /*0010*/ 	.word	0x00000000
	.align		4
        /*0014*/ 	.word	0xfffffffd
	.align		4
        /*0018*/ 	.word	0x00000000
	.align		4
        /*001c*/ 	.word	0xfffffffc


//--------------------- .text._Z16processDataArrayidPiPdPjS1_ --------------------------
	.section	.text._Z16processDataArrayidPiPdPjS1_,"ax",@progbits
	.align	128
        .global         _Z16processDataArrayidPiPdPjS1_
        .type           _Z16processDataArrayidPiPdPjS1_,@function
        .size           _Z16processDataArrayidPiPdPjS1_,(.L_x_122 - _Z16processDataArrayidPiPdPjS1_)
        .other          _Z16processDataArrayidPiPdPjS1_,@"STO_CUDA_ENTRY STV_DEFAULT"
_Z16processDataArrayidPiPdPjS1_:
.text._Z16processDataArrayidPiPdPjS1_:
[----:B------:R-:W-:Y:S01]  /*0000*/  LDC R1, c[0x0][0x37c] ;  /* 0x0000df00ff017b82 */ /* 0x000fe20000000800 */
[----:B------:R-:W0:Y:S07]  /*0010*/  S2R R5, SR_TID.X ;  /* 0x0000000000057919 */ /* 0x000e2e0000002100 */
[----:B------:R-:W0:Y:S08]  /*0020*/  S2UR UR4, SR_CTAID.X ;  /* 0x00000000000479c3 */ /* 0x000e300000002500 */
[----:B------:R-:W0:Y:S08]  /*0030*/  LDC R0, c[0x0][0x360] ;  /* 0x0000d800ff007b82 */ /* 0x000e300000000800 */
[----:B------:R-:W1:Y:S01]  /*0040*/  LDC R3, c[0x0][0x380] ;  /* 0x0000e000ff037b82 */ /* 0x000e620000000800 */
[----:B0-----:R-:W-:-:S05]  /*0050*/  IMAD R0, R0, UR4, R5 ;  /* 0x0000000400007c24 */ /* 0x001fca000f8e0205 */
[----:B-1----:R-:W-:-:S13]  /*0060*/  ISETP.GE.AND P0, PT, R0, R3, PT ;  /* 0x000000030000720c */ /* 0x002fda0003f06270 */
[----:B------:R-:W-:Y:S05]  /*0070*/  @P0 EXIT ;  /* 0x000000000000094d */ /* 0x000fea0003800000 */
[----:B------:R-:W0:Y:S01]  /*0080*/  LDC.64 R4, c[0x0][0x390] ;  /* 0x0000e400ff047b82 */ /* 0x000e220000000a00 */
[----:B------:R-:W0:Y:S02]  /*0090*/  LDCU.64 UR4, c[0x0][0x358] ;  /* 0x00006b00ff0477ac */ /* 0x000e240008000a00 */
[----:B0-----:R-:W2:Y:S04]  /*00a0*/  LDG.E R2, desc[UR4][R4.64] ;  /* 0x0000000404027981 */ /* 0x001ea8000c1e1900 */
[----:B------:R-:W3:Y:S01]  /*00b0*/  LDG.E R11, desc[UR4][R4.64+0x4] ;  /* 0x00000404040b7981 */ /* 0x000ee2000c1e1900 */
[----:B------:R-:W-:Y:S01]  /*00c0*/  IABS R15, R0 ;  /* 0x00000000000f7213 */ /* 0x000fe20000000000 */
[----:B------:R-:W-:Y:S01]  /*00d0*/  BSSY.RECONVERGENT B0, `(.L_x_0) ;  /* 0x0000075000007945 */ /* 0x000fe20003800200 */
[----:B------:R-:W-:-:S02]  /*00e0*/  ISETP.GE.AND P3, PT, R0, RZ, PT ;  /* 0x000000ff0000720c */ /* 0x000fc40003f66270 */
[----:B--2---:R-:W-:Y:S01]  /*00f0*/  IABS R12, R2 ;  /* 0x00000002000c7213 */ /* 0x004fe20000000000 */
[----:B---3--:R-:W-:-:S03]  /*0100*/  IMAD R9, R2, R11, RZ ;  /* 0x0000000b02097224 */ /* 0x008fc600078e02ff */
[----:B------:R-:W0:Y:S01]  /*0110*/  I2F.RP R14, R12 ;  /* 0x0000000c000e7306 */ /* 0x000e220000209400 */
[----:B------:R-:W-:Y:S01]  /*0120*/  VIADD R11, R11, 0xffffffff ;  /* 0xffffffff0b0b7836 */ /* 0x000fe20000000000 */
[-C--:B------:R-:W-:Y:S02]  /*0130*/  IABS R8, R9.reuse ;  /* 0x0000000900087213 */ /* 0x080fe40000000000 */
[----:B------:R-:W-:-:S04]  /*0140*/  IABS R16, R9 ;  /* 0x0000000900107213 */ /* 0x000fc80000000000 */
[----:B------:R-:W1:Y:S01]  /*0150*/  I2F.RP R10, R8 ;  /* 0x00000008000a7306 */ /* 0x000e620000209400 */
[----:B------:R-:W-:-:S07]  /*0160*/  ISETP.NE.AND P2, PT, R9, RZ, PT ;  /* 0x000000ff0900720c */ /* 0x000fce0003f45270 */
[----:B0-----:R-:W-:Y:S08]  /*0170*/  MUFU.RCP R14, R14 ;  /* 0x0000000e000e7308 */ /* 0x001ff00000001000 */
[----:B-1----:R-:W0:Y:S02]  /*0180*/  MUFU.RCP R10, R10 ;  /* 0x0000000a000a7308 */ /* 0x002e240000001000 */
[----:B0-----:R-:W-:-:S06]  /*0190*/  VIADD R6, R10, 0xffffffe ;  /* 0x0ffffffe0a067836 */ /* 0x001fcc0000000000 */
[----:B------:R0:W1:Y:S02]  /*01a0*/  F2I.FTZ.U32.TRUNC.NTZ R7, R6 ;  /* 0x0000000600077305 */ /* 0x000064000021f000 */
[----:B0-----:R-:W-:Y:S02]  /*01b0*/  IMAD.MOV.U32 R6, RZ, RZ, RZ ;  /* 0x000000ffff067224 */ /* 0x001fe400078e00ff */
[----:B-1----:R-:W-:-:S04]  /*01c0*/  IMAD.MOV R13, RZ, RZ, -R7 ;  /* 0x000000ffff0d7224 */ /* 0x002fc800078e0a07 */
[----:B------:R-:W-:-:S04]  /*01d0*/  IMAD R13, R13, R8, RZ ;  /* 0x000000080d0d7224 */ /* 0x000fc800078e02ff */
[----:B------:R-:W-:-:S04]  /*01e0*/  IMAD.HI.U32 R7, R7, R13, R6 ;  /* 0x0000000d07077227 */ /* 0x000fc800078e0006 */
[----:B------:R-:W-:Y:S02]  /*01f0*/  IMAD.MOV.U32 R13, RZ, RZ, R15 ;  /* 0x000000ffff0d7224 */ /* 0x000fe400078e000f */
[----:B------:R-:W-:Y:S02]  /*0200*/  IMAD.MOV R6, RZ, RZ, -R16 ;  /* 0x000000ffff067224 */ /* 0x000fe400078e0a10 */
[----:B------:R-:W-:-:S04]  /*0210*/  IMAD.HI.U32 R10, R7, R13, RZ ;  /* 0x0000000d070a7227 */ /* 0x000fc800078e00ff */
[----:B------:R-:W-:Y:S02]  /*0220*/  IMAD R13, R10, R6, R13 ;  /* 0x000000060a0d7224 */ /* 0x000fe400078e020d */
[----:B------:R-:W-:Y:S01]  /*0230*/  VIADD R7, R14, 0xffffffe ;  /* 0x0ffffffe0e077836 */ /* 0x000fe20000000000 */
[----:B------:R-:W-:Y:S02]  /*0240*/  LOP3.LUT R14, RZ, R9, RZ, 0x33, !PT ;  /* 0x00000009ff0e7212 */ /* 0x000fe400078e33ff */
[----:B------:R-:W-:-:S03]  /*0250*/  ISETP.GT.U32.AND P1, PT, R8, R13, PT ;  /* 0x0000000d0800720c */ /* 0x000fc60003f24070 */
[----:B------:R-:W0:Y:S10]  /*0260*/  F2I.FTZ.U32.TRUNC.NTZ R7, R7 ;  /* 0x0000000700077305 */ /* 0x000e34000021f000 */
[----:B------:R-:W-:-:S04]  /*0270*/  @!P1 IADD3 R13, PT, PT, R13, -R8, RZ ;  /* 0x800000080d0d9210 */ /* 0x000fc80007ffe0ff */
[----:B------:R-:W-:Y:S01]  /*0280*/  ISETP.GT.U32.AND P0, PT, R8, R13, PT ;  /* 0x0000000d0800720c */ /* 0x000fe20003f04070 */
[----:B------:R-:W-:Y:S02]  /*0290*/  IMAD.IADD R6, R13, 0x1, -R8 ;  /* 0x000000010d067824 */ /* 0x000fe400078e0a08 */
[----:B0-----:R-:W-:-:S03]  /*02a0*/  IMAD.MOV R17, RZ, RZ, -R7 ;  /* 0x000000ffff117224 */ /* 0x001fc600078e0a07 */
[----:B------:R-:W-:Y:S01]  /*02b0*/  SEL R15, R6, R13, !P0 ;  /* 0x0000000d060f7207 */ /* 0x000fe20004000000 */
[----:B------:R-:W-:Y:S01]  /*02c0*/  IMAD R17, R17, R12, RZ ;  /* 0x0000000c11117224 */ /* 0x000fe200078e02ff */
[----:B------:R-:W-:-:S03]  /*02d0*/  IABS R6, R2 ;  /* 0x0000000200067213 */ /* 0x000fc60000000000 */
[----:B------:R-:W-:Y:S02]  /*02e0*/  @!P3 IMAD.MOV R15, RZ, RZ, -R15 ;  /* 0x000000ffff0fb224 */ /* 0x000fe400078e0a0f */
[----:B------:R-:W-:Y:S02]  /*02f0*/  IMAD.MOV R18, RZ, RZ, -R6 ;  /* 0x000000ffff127224 */ /* 0x000fe400078e0a06 */
[----:B------:R-:W-:Y:S01]  /*0300*/  IMAD.MOV.U32 R6, RZ, RZ, RZ ;  /* 0x000000ffff067224 */ /* 0x000fe200078e00ff */
[----:B------:R-:W-:-:S03]  /*0310*/  SEL R15, R14, R15, !P2 ;  /* 0x0000000f0e0f7207 */ /* 0x000fc60005000000 */
[----:B------:R-:W-:Y:S01]  /*0320*/  IMAD.HI.U32 R6, R7, R17, R6 ;  /* 0x0000001107067227 */ /* 0x000fe200078e0006 */
[----:B------:R-:W-:-:S04]  /*0330*/  IABS R16, R15 ;  /* 0x0000000f00107213 */ /* 0x000fc80000000000 */
[----:B------:R-:W-:Y:S01]  /*0340*/  MOV R7, R16 ;  /* 0x0000001000077202 */ /* 0x000fe20000000f00 */
[----:B------:R-:W-:-:S04]  /*0350*/  IMAD.MOV.U32 R16, RZ, RZ, R18 ;  /* 0x000000ffff107224 */ /* 0x000fc800078e0012 */
[----:B------:R-:W-:-:S04]  /*0360*/  IMAD.HI.U32 R6, R6, R7, RZ ;  /* 0x0000000706067227 */ /* 0x000fc800078e00ff */
[----:B------:R-:W-:-:S05]  /*0370*/  IMAD R7, R6, R16, R7 ;  /* 0x0000001006077224 */ /* 0x000fca00078e0207 */
[----:B------:R-:W-:-:S13]  /*0380*/  ISETP.GT.U32.AND P4, PT, R12, R7, PT ;  /* 0x000000070c00720c */ /* 0x000fda0003f84070 */
[----:B------:R-:W-:Y:S02]  /*0390*/  @!P4 IMAD.IADD R7, R7, 0x1, -R12 ;  /* 0x000000010707c824 */ /* 0x000fe400078e0a0c */
[----:B------:R-:W-:Y:S01]  /*03a0*/  @!P4 VIADD R6, R6, 0x1 ;  /* 0x000000010606c836 */ /* 0x000fe20000000000 */
[C---:B------:R-:W-:Y:S02]  /*03b0*/  ISETP.NE.AND P4, PT, R2.reuse, RZ, PT ;  /* 0x000000ff0200720c */ /* 0x040fe40003f85270 */
[----:B------:R-:W-:Y:S01]  /*03c0*/  ISETP.GE.U32.AND P0, PT, R7, R12, PT ;  /* 0x0000000c0700720c */ /* 0x000fe20003f06070 */
[----:B------:R-:W-:Y:S01]  /*03d0*/  VIADD R12, R2, 0xffffffff ;  /* 0xffffffff020c7836 */ /* 0x000fe20000000000 */
[----:B------:R-:W-:-:S04]  /*03e0*/  LOP3.LUT R7, R15, R2, RZ, 0x3c, !PT ;  /* 0x000000020f077212 */ /* 0x000fc800078e3cff */
[----:B------:R-:W-:-:S07]  /*03f0*/  ISETP.GE.AND P3, PT, R7, RZ, PT ;  /* 0x000000ff0700720c */ /* 0x000fce0003f66270 */
[----:B------:R-:W-:-:S06]  /*0400*/  @P0 VIADD R6, R6, 0x1 ;  /* 0x0000000106060836 */ /* 0x000fcc0000000000 */
[----:B------:R-:W-:Y:S02]  /*0410*/  @!P3 IADD3 R6, PT, PT, -R6, RZ, RZ ;  /* 0x000000ff0606b210 */ /* 0x000fe40007ffe1ff */
[----:B------:R-:W-:-:S04]  /*0420*/  @!P4 LOP3.LUT R6, RZ, R2, RZ, 0x33, !PT ;  /* 0x00000002ff06c212 */ /* 0x000fc800078e33ff */
[----:B------:R-:W-:Y:S01]  /*0430*/  ISETP.NE.AND P0, PT, R6, R11, PT ;  /* 0x0000000b0600720c */ /* 0x000fe20003f05270 */
[----:B------:R-:W-:-:S04]  /*0440*/  IMAD.MOV R7, RZ, RZ, -R6 ;  /* 0x000000ffff077224 */ /* 0x000fc800078e0a06 */
[----:B------:R-:W-:-:S05]  /*0450*/  IMAD R15, R2, R7, R15 ;  /* 0x00000007020f7224 */ /* 0x000fca00078e020f */
[----:B------:R-:W-:-:S13]  /*0460*/  ISETP.EQ.OR P0, PT, R15, R12, !P0 ;  /* 0x0000000c0f00720c */ /* 0x000fda0004702670 */
[----:B------:R-:W-:Y:S05]  /*0470*/  @P0 BRA `(.L_x_1) ;  /* 0x0000000000e80947 */ /* 0x000fea0003800000 */
[----:B------:R-:W2:Y:S01]  /*0480*/  LDG.E R4, desc[UR4][R4.64+0x8] ;  /* 0x0000080404047981 */ /* 0x000ea2000c1e1900 */
[----:B------:R-:W-:Y:S01]  /*0490*/  ISETP.GE.U32.AND P0, PT, R13, R8, PT ;  /* 0x000000080d00720c */ /* 0x000fe20003f06070 */
[----:B------:R-:W-:Y:S01]  /*04a0*/  @!P1 VIADD R10, R10, 0x1 ;  /* 0x000000010a0a9836 */ /* 0x000fe20000000000 */
[----:B------:R-:W-:-:S04]  /*04b0*/  LOP3.LUT R6, R0, R9, RZ, 0x3c, !PT ;  /* 0x0000000900067212 */ /* 0x000fc800078e3cff */
[----:B------:R-:W-:-:S07]  /*04c0*/  ISETP.GE.AND P3, PT, R6, RZ, PT ;  /* 0x000000ff0600720c */ /* 0x000fce0003f66270 */
[----:B------:R-:W-:-:S06]  /*04d0*/  @P0 IADD3 R10, PT, PT, R10, 0x1, RZ ;  /* 0x000000010a0a0810 */ /* 0x000fcc0007ffe0ff */
[----:B------:R-:W-:-:S05]  /*04e0*/  @!P3 IMAD.MOV R10, RZ, RZ, -R10 ;  /* 0x000000ffff0ab224 */ /* 0x000fca00078e0a0a */
[----:B------:R-:W-:Y:S01]  /*04f0*/  SEL R7, R14, R10, !P2 ;  /* 0x0000000a0e077207 */ /* 0x000fe20005000000 */
[----:B--2---:R-:W-:-:S05]  /*0500*/  VIADD R6, R4, 0xffffffff ;  /* 0xffffffff04067836 */ /* 0x004fca0000000000 */
[----:B------:R-:W-:-:S13]  /*0510*/  ISETP.NE.AND P0, PT, R7, R6, PT ;  /* 0x000000060700720c */ /* 0x000fda0003f05270 */
[----:B------:R-:W-:Y:S05]  /*0520*/  @!P0 BRA `(.L_x_1) ;  /* 0x0000000000bc8947 */ /* 0x000fea0003800000 */
[----:B------:R-:W0:Y:S01]  /*0530*/  LDC.64 R18, c[0x0][0x398] ;  /* 0x0000e600ff127b82 */ /* 0x000e220000000a00 */
[----:B------:R-:W1:Y:S01]  /*0540*/  LDCU.64 UR6, c[0x0][0x388] ;  /* 0x00007100ff0677ac */ /* 0x000e620008000a00 */
[----:B0-----:R-:W-:-:S05]  /*0550*/  IMAD.WIDE R18, R0, 0x8, R18 ;  /* 0x0000000800127825 */ /* 0x001fca00078e0212 */
[----:B------:R-:W1:Y:S01]  /*0560*/  LDG.E.64 R22, desc[UR4][R18.64] ;  /* 0x0000000412167981 */ /* 0x000e62000c1e1b00 */
[----:B------:R-:W-:-:S03]  /*0570*/  IMAD.WIDE R20, R2, 0x8, R18 ;  /* 0x0000000802147825 */ /* 0x000fc600078e0212 */
[----:B------:R-:W2:Y:S01]  /*0580*/  LDG.E.64 R4, desc[UR4][R18.64+0x8] ;  /* 0x0000080412047981 */ /* 0x000ea2000c1e1b00 */
[----:B------:R-:W-:-:S03]  /*0590*/  IMAD.WIDE R24, R9, 0x8, R18 ;  /* 0x0000000809187825 */ /* 0x000fc600078e0212 */
[----:B------:R-:W3:Y:S01]  /*05a0*/  LDG.E.64 R6, desc[UR4][R20.64+0x8] ;  /* 0x0000080414067981 */ /* 0x000ee2000c1e1b00 */
[----:B------:R-:W-:-:S03]  /*05b0*/  IMAD.WIDE R8, R9, 0x8, R20 ;  /* 0x0000000809087825 */ /* 0x000fc600078e0214 */
[----:B------:R-:W4:Y:S01]  /*05c0*/  LDG.E.64 R10, desc[UR4][R20.64] ;  /* 0x00000004140a7981 */ /* 0x000f22000c1e1b00 */
[----:B------:R-:W-:-:S03]  /*05d0*/  IMAD.WIDE R16, R2, 0x8, R24 ;  /* 0x0000000802107825 */ /* 0x000fc600078e0218 */
[----:B------:R-:W5:Y:S04]  /*05e0*/  LDG.E.64 R12, desc[UR4][R24.64] ;  /* 0x00000004180c7981 */ /* 0x000f68000c1e1b00 */
[----:B------:R-:W5:Y:S04]  /*05f0*/  LDG.E.64 R8, desc[UR4][R8.64+0x8] ;  /* 0x0000080408087981 */ /* 0x000f68000c1e1b00 */
[----:B------:R-:W5:Y:S04]  /*0600*/  LDG.E.64 R14, desc[UR4][R24.64+0x8] ;  /* 0x00000804180e7981 */ /* 0x000f68000c1e1b00 */
[----:B------:R-:W5:Y:S01]  /*0610*/  LDG.E.64 R16, desc[UR4][R16.64] ;  /* 0x0000000410107981 */ /* 0x000f62000c1e1b00 */
[----:B-1----:R-:W-:-:S02]  /*0620*/  DSETP.GEU.AND P1, PT, R22, UR6, PT ;  /* 0x0000000616007e2a */ /* 0x002fc4000bf2e000 */
[----:B--2---:R-:W-:Y:S02]  /*0630*/  DSETP.GEU.AND P2, PT, R4, UR6, PT ;  /* 0x0000000604007e2a */ /* 0x004fe4000bf4e000 */
[----:B---3--:R-:W-:Y:S02]  /*0640*/  DSETP.GEU.AND P3, PT, R6, UR6, PT ;  /* 0x0000000606007e2a */ /* 0x008fe4000bf6e000 */
[----:B------:R-:W-:Y:S01]  /*0650*/  SEL R2, RZ, 0x1, P1 ;  /* 0x00000001ff027807 */ /* 0x000fe20000800000 */
[----:B------:R-:W0:Y:S01]  /*0660*/  LDC.64 R4, c[0x0][0x3a8] ;  /* 0x0000ea00ff047b82 */ /* 0x000e220000000a00 */
[----:B------:R-:W-:Y:S01]  /*0670*/  SEL R7, RZ, 0x2, P2 ;  /* 0x00000002ff077807 */ /* 0x000fe20001000000 */
[----:B----4-:R-:W-:Y:S01]  /*0680*/  DSETP.GEU.AND P0, PT, R10, UR6, PT ;  /* 0x000000060a007e2a */ /* 0x010fe2000bf0e000 */
[----:B------:R-:W-:Y:S01]  /*0690*/  SEL R6, RZ, 0x4, P3 ;  /* 0x00000004ff067807 */ /* 0x000fe20001800000 */
[----:B-----5:R-:W-:-:S03]  /*06a0*/  DSETP.GEU.AND P1, PT, R12, UR6, PT ;  /* 0x000000060c007e2a */ /* 0x020fc6000bf2e000 */
[----:B------:R-:W-:Y:S01]  /*06b0*/  IADD3 R2, PT, PT, R6, R7, R2 ;  /* 0x0000000706027210 */ /* 0x000fe20007ffe002 */
[----:B------:R-:W-:Y:S01]  /*06c0*/  DSETP.GEU.AND P3, PT, R8, UR6, PT ;  /* 0x0000000608007e2a */ /* 0x000fe2000bf6e000 */
[----:B------:R-:W-:Y:S02]  /*06d0*/  SEL R7, RZ, 0x8, P0 ;  /* 0x00000008ff077807 */ /* 0x000fe40000000000 */
[----:B------:R-:W-:Y:S01]  /*06e0*/  SEL R6, RZ, 0x10, P1 ;  /* 0x00000010ff067807 */ /* 0x000fe20000800000 */
[----:B------:R-:W-:-:S03]  /*06f0*/  DSETP.GEU.AND P2, PT, R14, UR6, PT ;  /* 0x000000060e007e2a */ /* 0x000fc6000bf4e000 */
[----:B------:R-:W-:Y:S01]  /*0700*/  IADD3 R2, PT, PT, R6, R2, R7 ;  /* 0x0000000206027210 */ /* 0x000fe20007ffe007 */
[----:B------:R-:W-:Y:S01]  /*0710*/  DSETP.GEU.AND P0, PT, R16, UR6, PT ;  /* 0x0000000610007e2a */ /* 0x000fe2000bf0e000 */
[----:B------:R-:W-:Y:S02]  /*0720*/  SEL R6, RZ, 0x40, P3 ;  /* 0x00000040ff067807 */ /* 0x000fe40001800000 */
[----:B------:R-:W-:-:S03]  /*0730*/  SEL R7, RZ, 0x20, P2 ;  /* 0x00000020ff077807 */ /* 0x000fc60001000000 */
[----:B------:R-:W-:Y:S02]  /*0740*/  SEL R9, RZ, 0x80, P0 ;  /* 0x00000080ff097807 */ /* 0x000fe40000000000 */
[----:B------:R-:W-:Y:S02]  /*0750*/  IADD3 R2, PT, PT, R6, R2, R7 ;  /* 0x0000000206027210 */ /* 0x000fe40007ffe007 */
[----:B------:R-:W1:Y:S03]  /*0760*/  LDC.64 R6, c[0x0][0x3a0] ;  /* 0x0000e800ff067b82 */ /* 0x000e660000000a00 */
[----:B------:R-:W-:-:S04]  /*0770*/  IMAD.IADD R11, R2, 0x1, R9 ;  /* 0x00000001020b7824 */ /* 0x000fc800078e0209 */
[----:B0-----:R-:W-:-:S06]  /*0780*/  IMAD.WIDE.U32 R4, R11, 0x4, R4 ;  /* 0x000000040b047825 */ /* 0x001fcc00078e0004 */
[----:B------:R-:W2:Y:S01]  /*0790*/  LDG.E R5, desc[UR4][R4.64] ;  /* 0x0000000404057981 */ /* 0x000ea2000c1e1900 */
[----:B------:R-:W-:-:S04]  /*07a0*/  LOP3.LUT P0, RZ, R2, R9, RZ, 0xfc, !PT ;  /* 0x0000000902ff7212 */ /* 0x000fc8000780fcff */
[----:B------:R-:W-:Y:S01]  /*07b0*/  ISETP.NE.AND P0, PT, R11, 0xff, P0 ;  /* 0x000000ff0b00780c */ /* 0x000fe20000705270 */
[----:B-1----:R-:W-:-:S03]  /*07c0*/  IMAD.WIDE R6, R0, 0x4, R6 ;  /* 0x0000000400067825 */ /* 0x002fc600078e0206 */
[----:B------:R-:W-:Y:S01]  /*07d0*/  SEL R9, RZ, 0x1, !P0 ;  /* 0x00000001ff097807 */ /* 0x000fe20004000000 */
[----:B------:R-:W-:Y:S01]  /*07e0*/  IMAD.WIDE R2, R3, 0x4, R6 ;  /* 0x0000000403027825 */ /* 0x000fe200078e0206 */
[----:B--2---:R-:W-:Y:S04]  /*07f0*/  STG.E desc[UR4][R6.64], R5 ;  /* 0x0000000506007986 */ /* 0x004fe8000c101904 */
[----:B------:R-:W-:Y:S01]  /*0800*/  STG.E desc[UR4][R2.64], R9 ;  /* 0x0000000902007986 */ /* 0x000fe2000c101904 */
[----:B------:R-:W-:Y:S05]  /*0810*/  EXIT ;  /* 0x000000000000794d */ /* 0x000fea0003800000 */
.L_x_1:
[----:B------:R-:W-:Y:S05]  /*0820*/  BSYNC.RECONVERGENT B0 ;  /* 0x0000000000007941 */ /* 0x000fea0003800200 */
.L_x_0:
[----:B------:R-:W0:Y:S02]  /*0830*/  LDC.64 R4, c[0x0][0x3a0] ;  /* 0x0000e800ff047b82 */ /* 0x000e240000000a00 */
[----:B0-----:R-:W-:-:S05]  /*0840*/  IMAD.WIDE R4, R0, 0x4, R4 ;  /* 0x0000000400047825 */ /* 0x001fca00078e0204 */
[----:B------:R-:W-:Y:S01]  /*0850*/  STG.E desc[UR4][R4.64], RZ ;  /* 0x000000ff04007986 */ /* 0x000fe2000c101904 */
[----:B------:R-:W-:-:S05]  /*0860*/  IMAD.WIDE R2, R3, 0x4, R4 ;  /* 0x0000000403027825 */ /* 0x000fca00078e0204 */
[----:B------:R-:W-:Y:S01]  /*0870*/  STG.E desc[UR4][R2.64], RZ ;  /* 0x000000ff02007986 */ /* 0x000fe2000c101904 */
[----:B------:R-:W-:Y:S05]  /*0880*/  EXIT ;  /* 0x000000000000794d */ /* 0x000fea0003800000 */
.L_x_2:
[----:B------:R-:W-:-:S00]  /*0890*/  BRA `(.L_x_2) ;  /* 0xfffffffc00fc7947 */ /* 0x000fc0000383ffff */
[----:B------:R-:W-:-:S00]  /*08a0*/  NOP ;  /* 0x0000000000007918 */ /* 0x000fc00000000000 */
        /* <DEDUP_REMOVED lines=13> */
.L_x_122:


//--------------------- .text._Z13getIsoIndicesiPjS_S_ --------------------------
	.section	.text._Z13getIsoIndicesiPjS_S_,"ax",@progbits
	.align	128
        .global         _Z13getIsoIndicesiPjS_S_
        .type           _Z13getIsoIndicesiPjS_S_,@function
        .size           _Z13getIsoIndicesiPjS_S_,(.L_x_123 - _Z13getIsoIndicesiPjS_S_)
        .other          _Z13getIsoIndicesiPjS_S_,@"STO_CUDA_ENTRY STV_DEFAULT"
_Z13getIsoIndicesiPjS_S_:
.text._Z13getIsoIndicesiPjS_S_:
[----:B------:R-:W-:Y:S01]  /*0000*/  LDC R1, c[0x0][0x37c] ;  /* 0x0000df00ff017b82 */ /* 0x000fe20000000800 */
[----:B------:R-:W0:Y:S07]  /*0010*/  S2R R0, SR_TID.X ;  /* 0x0000000000007919 */ /* 0x000e2e0000002100 */
[----:B------:R-:W0:Y:S01]  /*0020*/  S2UR UR4, SR_CTAID.X ;  /* 0x00000000000479c3 */ /* 0x000e220000002500 */
[----:B------:R-:W1:Y:S07]  /*0030*/  LDCU UR6, c[0x0][0x380] ;  /* 0x00007000ff0677ac */ /* 0x000e6e0008000800 */
[----:B------:R-:W0:Y:S02]  /*0040*/  LDC R7, c[0x0][0x360] ;  /* 0x0000d800ff077b82 */ /* 0x000e240000000800 */
[----:B0-----:R-:W-:-:S05]  /*0050*/  IMAD R7, R7, UR4, R0 ;  /* 0x0000000407077c24 */ /* 0x001fca000f8e0200 */
[----:B-1----:R-:W-:-:S13]  /*0060*/  ISETP.GE.U32.AND P0, PT, R7, UR6, PT ;  /* 0x0000000607007c0c */ /* 0x002fda000bf06070 */
[----:B------:R-:W-:Y:S05]  /*0070*/  @P0 EXIT ;  /* 0x000000000000094d */ /* 0x000fea0003800000 */
[----:B------:R-:W0:Y:S01]  /*0080*/  LDC.64 R2, c[0x0][0x390] ;  /* 0x0000e400ff027b82 */ /* 0x000e220000000a00 */
[----:B------:R-:W1:Y:S01]  /*0090*/  LDCU.64 UR4, c[0x0][0x358] ;  /* 0x00006b00ff0477ac */ /* 0x000e620008000a00 */
[----:B------:R-:W-:-:S05]  /*00a0*/  IADD3 R5, PT, PT, R7, UR6, RZ ;  /* 0x0000000607057c10 */ /* 0x000fca000fffe0ff */
[----:B0-----:R-:W-:-:S06]  /*00b0*/  IMAD.WIDE.U32 R2, R5, 0x4, R2 ;  /* 0x0000000405027825 */ /* 0x001fcc00078e0002 */
[----:B-1----:R-:W2:Y:S02]  /*00c0*/  LDG.E R2, desc[UR4][R2.64] ;  /* 0x0000000402027981 */ /* 0x002ea4000c1e1900 */
[----:B--2---:R-:W-:-:S13]  /*00d0*/  ISETP.NE.AND P0, PT, R2, RZ, PT ;  /* 0x000000ff0200720c */ /* 0x004fda0003f05270 */
[----:B------:R-:W-:Y:S05]  /*00e0*/  @!P0 EXIT ;  /* 0x000000000000894d */ /* 0x000fea0003800000 */
[----:B------:R-:W0:Y:S02]  /*00f0*/  LDC.64 R2, c[0x0][0x398] ;  /* 0x0000e600ff027b82 */ /* 0x000e240000000a00 */
[----:B0-----:R-:W-:-:S06]  /*0100*/  IMAD.WIDE.U32 R2, R5, 0x4, R2 ;  /* 0x0000000405027825 */ /* 0x001fcc00078e0002 */
[----:B------:R-:W0:Y:S01]  /*0110*/  LDC.64 R4, c[0x0][0x388] ;  /* 0x0000e200ff047b82 */ /* 0x000e220000000a00 */
[----:B------:R-:W0:Y:S02]  /*0120*/  LDG.E R3, desc[UR4][R2.64] ;  /* 0x0000000402037981 */ /* 0x000e24000c1e1900 */
[----:B0-----:R-:W-:-:S05]  /*0130*/  IMAD.WIDE.U32 R4, R3, 0x4, R4 ;  /* 0x0000000403047825 */ /* 0x001fca00078e0004 */
[----:B------:R-:W-:Y:S01]  /*0140*/  STG.E desc[UR4][R4.64], R7 ;  /* 0x0000000704007986 */ /* 0x000fe2000c101904 */
[----:B------:R-:W-:Y:S05]  /*0150*/  EXIT ;  /* 0x000000000000794d */ /* 0x000fea0003800000 */
.L_x_3:
        /* <DEDUP_REMOVED lines=10> */
.L_x_123:


//--------------------- .text._Z15processIsoCubesidPjS_PdS0_S0_S0_S_S_S_Pi --------------------------
	.section	.text._Z15processIsoCubesidPjS_PdS0_S0_S0_S_S_S_Pi,"ax",@progbits
	.align	128
        .global         _Z15processIsoCubesidPjS_PdS0_S0_S0_S_S_S_Pi
        .type           _Z15processIsoCubesidPjS_PdS0_S0_S0_S_S_S_Pi,@function
        .size           _Z15processIsoCubesidPjS_PdS0_S0_S0_S_S_S_Pi,(.L_x_121 - _Z15processIsoCubesidPjS_PdS0_S0_S0_S_S_S_Pi)
        .other          _Z15processIsoCubesidPjS_PdS0_S0_S0_S_S_S_Pi,@"STO_CUDA_ENTRY STV_DEFAULT"
_Z15processIsoCubesidPjS_PdS0_S0_S0_S_S_S_Pi:
.text._Z15processIsoCubesidPjS_PdS0_S0_S0_S_S_S_Pi:
[----:B------:R-:W0:Y:S01]  /*0000*/  LDC R1, c[0x0][0x37c] ;  /* 0x0000df00ff017b82 */ /* 0x000e220000000800 */
[----:B------:R-:W1:Y:S07]  /*0010*/  S2R R5, SR_TID.X ;  /* 0x0000000000057919 */ /* 0x000e6e0000002100 */
[----:B------:R-:W1:Y:S01]  /*0020*/  S2UR UR4, SR_CTAID.X ;  /* 0x00000000000479c3 */ /* 0x000e620000002500 */
[----:B------:R-:W2:Y:S01]  /*0030*/  LDCU UR5, c[0x0][0x380] ;  /* 0x00007000ff0577ac */ /* 0x000ea20008000800 */
[----:B0-----:R-:W-:-:S06]  /*0040*/  VIADD R1, R1, 0xfffffdc0 ;  /* 0xfffffdc001017836 */ /* 0x001fcc0000000000 */
[----:B------:R-:W1:Y:S02]  /*0050*/  LDC R0, c[0x0][0x360] ;  /* 0x0000d800ff007b82 */ /* 0x000e640000000800 */
[----:B-1----:R-:W-:-:S05]  /*0060*/  IMAD R0, R0, UR4, R5 ;  /* 0x0000000400007c24 */ /* 0x002fca000f8e0205 */
[----:B--2---:R-:W-:-:S13]  /*0070*/  ISETP.GE.U32.AND P0, PT, R0, UR5, PT ;  /* 0x0000000500007c0c */ /* 0x004fda000bf06070 */
[----:B------:R-:W-:Y:S05]  /*0080*/  @P0 EXIT ;  /* 0x000000000000094d */ /* 0x000fea0003800000 */
[----:B------:R-:W0:Y:S01]  /*0090*/  LDC R0, c[0x0][0x360] ;  /* 0x0000d800ff007b82 */ /* 0x000e220000000800 */
[----:B------:R-:W1:Y:S01]  /*00a0*/  LDCU.64 UR6, c[0x0][0x358] ;  /* 0x00006b00ff0677ac */ /* 0x000e620008000a00 */
[----:B------:R-:W2:Y:S06]  /*00b0*/  LDCU.64 UR8, c[0x0][0x388] ;  /* 0x00007100ff0877ac */ /* 0x000eac0008000a00 */
[----:B------:R-:W3:Y:S08]  /*00c0*/  LDC.64 R2, c[0x0][0x390] ;  /* 0x0000e400ff027b82 */ /* 0x000ef00000000a00 */
[----:B------:R-:W4:Y:S01]  /*00d0*/  LDC.64 R24, c[0x0][0x3a0] ;  /* 0x0000e800ff187b82 */ /* 0x000f220000000a00 */
[----:B0-----:R-:W-:-:S07]  /*00e0*/  IMAD R5, R0, UR4, R5 ;  /* 0x0000000400057c24 */ /* 0x001fce000f8e0205 */
[----:B------:R-:W0:Y:S01]  /*00f0*/  S2UR UR5, SR_CgaCtaId ;  /* 0x00000000000579c3 */ /* 0x000e220000008800 */
[----:B---3--:R-:W-:-:S07]  /*0100*/  IMAD.WIDE.U32 R2, R5, 0x4, R2 ;  /* 0x0000000405027825 */ /* 0x008fce00078e0002 */
[----:B------:R-:W3:Y:S01]  /*0110*/  LDC.64 R70, c[0x0][0x3a8] ;  /* 0x0000ea00ff467b82 */ /* 0x000ee20000000a00 */
[----:B-1----:R1:W2:Y:S07]  /*0120*/  LDG.E R29, desc[UR6][R2.64] ;  /* 0x00000006021d7981 */ /* 0x0022ae000c1e1900 */
[----:B------:R-:W4:Y:S08]  /*0130*/  LDC.64 R4, c[0x0][0x3d8] ;  /* 0x0000f600ff047b82 */ /* 0x000f300000000a00 */
[----:B-1----:R-:W1:Y:S01]  /*0140*/  LDC.64 R2, c[0x0][0x398] ;  /* 0x0000e600ff027b82 */ /* 0x002e620000000a00 */
[----:B----4-:R-:W4:Y:S04]  /*0150*/  LDG.E R20, desc[UR6][R4.64] ;  /* 0x0000000604147981 */ /* 0x010f28000c1e1900 */
[----:B------:R-:W3:Y:S01]  /*0160*/  LDG.E R9, desc[UR6][R4.64+0x4] ;  /* 0x0000040604097981 */ /* 0x000ee2000c1e1900 */
[----:B--2---:R-:W-:-:S02]  /*0170*/  VIADD R35, R29, 0x1 ;  /* 0x000000011d237836 */ /* 0x004fc40000000000 */
[----:B------:R-:W-:-:S04]  /*0180*/  IMAD.WIDE.U32 R78, R29, 0x8, R24 ;  /* 0x000000081d4e7825 */ /* 0x000fc800078e0018 */
[C---:B------:R-:W-:Y:S02]  /*0190*/  IMAD.WIDE.U32 R58, R35.reuse, 0x8, R24 ;  /* 0x00000008233a7825 */ /* 0x040fe400078e0018 */
[----:B------:R-:W2:Y:S04]  /*01a0*/  LDG.E.64 R78, desc[UR6][R78.64] ;  /* 0x000000064e4e7981 */ /* 0x000ea8000c1e1b00 */
[----:B------:R-:W2:Y:S01]  /*01b0*/  LDG.E.64 R58, desc[UR6][R58.64] ;  /* 0x000000063a3a7981 */ /* 0x000ea2000c1e1b00 */
[----:B----4-:R-:W-:Y:S01]  /*01c0*/  IADD3 R7, PT, PT, R35, R20, RZ ;  /* 0x0000001423077210 */ /* 0x010fe20007ffe0ff */
[----:B------:R-:W-:Y:S02]  /*01d0*/  IMAD.IADD R40, R29, 0x1, R20 ;  /* 0x000000011d287824 */ /* 0x000fe400078e0214 */
[----:B---3--:R-:W-:-:S02]  /*01e0*/  IMAD R16, R20, R9, RZ ;  /* 0x0000000914107224 */ /* 0x008fc400078e02ff */
[----:B------:R-:W-:-:S04]  /*01f0*/  IMAD.WIDE.U32 R32, R7, 0x8, R24 ;  /* 0x0000000807207825 */ /* 0x000fc800078e0018 */
[----:B------:R-:W-:Y:S02]  /*0200*/  IMAD.IADD R87, R29, 0x1, R16 ;  /* 0x000000011d577824 */ /* 0x000fe400078e0210 */
[--C-:B------:R-:W-:Y:S01]  /*0210*/  IMAD.WIDE.U32 R26, R40, 0x8, R24.reuse ;  /* 0x00000008281a7825 */ /* 0x100fe200078e0018 */
[----:B------:R-:W3:Y:S02]  /*0220*/  LDG.E.64 R32, desc[UR6][R32.64] ;  /* 0x0000000620207981 */ /* 0x000ee4000c1e1b00 */
[C---:B------:R-:W-:Y:S01]  /*0230*/  IADD3 R89, PT, PT, R87.reuse, 0x1, RZ ;  /* 0x0000000157597810 */ /* 0x040fe20007ffe0ff */
[----:B------:R-:W-:Y:S02]  /*0240*/  IMAD.WIDE.U32 R76, R87, 0x8, R24 ;  /* 0x00000008574c7825 */ /* 0x000fe400078e0018 */
[----:B------:R-:W4:Y:S02]  /*0250*/  LDG.E.64 R26, desc[UR6][R26.64] ;  /* 0x000000061a1a7981 */ /* 0x000f24000c1e1b00 */
[----:B------:R-:W-:-:S02]  /*0260*/  IMAD.IADD R92, R20, 0x1, R89 ;  /* 0x00000001145c7824 */ /* 0x000fc400078e0259 */
[--C-:B------:R-:W-:Y:S01]  /*0270*/  IMAD.WIDE.U32 R56, R89, 0x8, R24.reuse ;  /* 0x0000000859387825 */ /* 0x100fe200078e0018 */
[----:B------:R-:W4:Y:S03]  /*0280*/  LDG.E.64 R76, desc[UR6][R76.64] ;  /* 0x000000064c4c7981 */ /* 0x000f26000c1e1b00 */
[----:B------:R-:W-:Y:S02]  /*0290*/  IMAD.WIDE.U32 R30, R92, 0x8, R24 ;  /* 0x000000085c1e7825 */ /* 0x000fe400078e0018 */
[----:B------:R-:W4:Y:S02]  /*02a0*/  LDG.E.64 R56, desc[UR6][R56.64] ;  /* 0x0000000638387981 */ /* 0x000f24000c1e1b00 */
[----:B------:R-:W-:Y:S02]  /*02b0*/  IMAD.IADD R115, R20, 0x1, R87 ;  /* 0x0000000114737824 */ /* 0x000fe400078e0257 */
[----:B------:R-:W4:Y:S02]  /*02c0*/  LDG.E.64 R30, desc[UR6][R30.64] ;  /* 0x000000061e1e7981 */ /* 0x000f24000c1e1b00 */
[----:B------:R-:W-:-:S06]  /*02d0*/  IMAD.WIDE.U32 R24, R115, 0x8, R24 ;  /* 0x0000000873187825 */ /* 0x000fcc00078e0018 */
[----:B------:R-:W4:Y:S01]  /*02e0*/  LDG.E.64 R24, desc[UR6][R24.64] ;  /* 0x0000000618187981 */ /* 0x000f22000c1e1b00 */
[----:B------:R-:W-:Y:S01]  /*02f0*/  MOV R4, 0x1 ;  /* 0x0000000100047802 */ /* 0x000fe20000000f00 */
[----:B-1----:R-:W-:-:S05]  /*0300*/  IMAD.WIDE.U32 R2, R29, 0x4, R2 ;  /* 0x000000041d027825 */ /* 0x002fca00078e0002 */
[----:B------:R1:W5:Y:S01]  /*0310*/  LDG.E R28, desc[UR6][R2.64] ;  /* 0x00000006021c7981 */ /* 0x000362000c1e1900 */
[----:B------:R-:W-:Y:S02]  /*0320*/  IMAD.MOV.U32 R10, RZ, RZ, 0x0 ;  /* 0x00000000ff0a7424 */ /* 0x000fe400078e00ff */
[----:B------:R-:W-:Y:S01]  /*0330*/  IMAD.MOV.U32 R11, RZ, RZ, 0x3ff00000 ;  /* 0x3ff00000ff0b7424 */ /* 0x000fe200078e00ff */
[----:B------:R-:W-:Y:S01]  /*0340*/  UMOV UR4, 0x400 ;  /* 0x0000040000047882 */ /* 0x000fe20000000000 */
[----:B------:R-:W-:Y:S01]  /*0350*/  IADD3 R17, PT, PT, R16, 0x1, RZ ;  /* 0x0000000110117810 */ /* 0x000fe20007ffe0ff */
[----:B0-----:R-:W-:-:S03]  /*0360*/  ULEA UR4, UR5, UR4, 0x18 ;  /* 0x0000000405047291 */ /* 0x001fc6000f8ec0ff */
[----:B------:R-:W-:Y:S01]  /*0370*/  MOV R18, R17 ;  /* 0x0000001100127202 */ /* 0x000fe20000000f00 */
[--C-:B------:R-:W-:Y:S02]  /*0380*/  IMAD.IADD R19, R20, 0x1, R17.reuse ;  /* 0x0000000114137824 */ /* 0x100fe400078e0211 */
[----:B------:R-:W-:-:S03]  /*0390*/  IMAD.MOV.U32 R39, RZ, RZ, R17 ;  /* 0x000000ffff277224 */ /* 0x000fc600078e0011 */
[----:B------:R-:W-:Y:S01]  /*03a0*/  STS.128 [UR4+0x20], R16 ;  /* 0x00002010ff007988 */ /* 0x000fe20008000c04 */
[----:B------:R-:W-:Y:S01]  /*03b0*/  IMAD.MOV.U32 R46, RZ, RZ, 0x0 ;  /* 0x00000000ff2e7424 */ /* 0x000fe200078e00ff */
[----:B------:R-:W-:Y:S02]  /*03c0*/  CS2R R44, SRZ ;  /* 0x00000000002c7805 */ /* 0x000fe4000001ff00 */
[----:B------:R-:W-:Y:S01]  /*03d0*/  STL.128 [R1+0x40], RZ ;  /* 0x000040ff01007387 */ /* 0x000fe20000100c00 */
[----:B------:R-:W-:-:S03]  /*03e0*/  IMAD.MOV.U32 R47, RZ, RZ, 0x3ff00000 ;  /* 0x3ff00000ff2f7424 */ /* 0x000fc600078e00ff */
[----:B------:R-:W-:Y:S01]  /*03f0*/  STL.128 [R1+0xc0], RZ ;  /* 0x0000c0ff01007387 */ /* 0x000fe20000100c00 */
[----:B------:R-:W-:Y:S01]  /*0400*/  MOV R48, 0x0 ;  /* 0x0000000000307802 */ /* 0x000fe20000000f00 */
[----:B------:R-:W-:Y:S01]  /*0410*/  IMAD.MOV.U32 R49, RZ, RZ, 0x3ff00000 ;  /* 0x3ff00000ff317424 */ /* 0x000fe200078e00ff */
[----:B------:R-:W-:Y:S02]  /*0420*/  CS2R R50, SRZ ;  /* 0x0000000000327805 */ /* 0x000fe4000001ff00 */
[----:B------:R-:W-:Y:S01]  /*0430*/  IADD3 R55, PT, PT, R20, 0x1, RZ ;  /* 0x0000000114377810 */ /* 0x000fe20007ffe0ff */
[----:B------:R0:W-:Y:S01]  /*0440*/  STL.128 [R1+0x10], R44 ;  /* 0x0000102c01007387 */ /* 0x0001e20000100c00 */
[----:B------:R-:W-:Y:S01]  /*0450*/  MOV R53, 0x1 ;  /* 0x0000000100357802 */ /* 0x000fe20000000f00 */
[----:B------:R-:W-:Y:S01]  /*0460*/  IMAD.MOV.U32 R52, RZ, RZ, RZ ;  /* 0x000000ffff347224 */ /* 0x000fe200078e00ff */
[----:B------:R-:W-:Y:S01]  /*0470*/  MOV R38, 0x1 ;  /* 0x0000000100267802 */ /* 0x000fe20000000f00 */
[----:B------:R1:W-:Y:S01]  /*0480*/  STL.128 [R1+0xa0], R48 ;  /* 0x0000a03001007387 */ /* 0x0003e20000100c00 */
[----:B------:R-:W-:Y:S01]  /*0490*/  IMAD.MOV.U32 R54, RZ, RZ, 0x1 ;  /* 0x00000001ff367424 */ /* 0x000fe200078e00ff */
[----:B------:R-:W-:Y:S01]  /*04a0*/  MOV R37, R16 ;  /* 0x0000001000257202 */ /* 0x000fe20000000f00 */
[----:B------:R-:W-:-:S02]  /*04b0*/  IMAD.MOV.U32 R22, RZ, RZ, RZ ;  /* 0x000000ffff167224 */ /* 0x000fc400078e00ff */
[----:B------:R-:W-:Y:S02]  /*04c0*/  IMAD.MOV.U32 R36, RZ, RZ, RZ ;  /* 0x000000ffff247224 */ /* 0x000fe400078e00ff */
[----:B------:R-:W-:Y:S02]  /*04d0*/  IMAD.MOV.U32 R23, RZ, RZ, R20 ;  /* 0x000000ffff177224 */ /* 0x000fe400078e0014 */
[--C-:B0-----:R-:W-:Y:S02]  /*04e0*/  IMAD.IADD R44, R20, 0x1, R16.reuse ;  /* 0x00000001142c7824 */ /* 0x101fe400078e0210 */
[----:B------:R-:W-:Y:S02]  /*04f0*/  IMAD.MOV.U32 R21, RZ, RZ, R55 ;  /* 0x000000ffff157224 */ /* 0x000fe400078e0037 */
[----:B------:R-:W-:Y:S01]  /*0500*/  IMAD.MOV.U32 R46, RZ, RZ, R16 ;  /* 0x000000ffff2e7224 */ /* 0x000fe200078e0010 */
[----:B-1----:R-:W-:Y:S01]  /*0510*/  MOV R50, R20 ;  /* 0x0000001400327202 */ /* 0x002fe20000000f00 */
[----:B------:R-:W-:Y:S01]  /*0520*/  IMAD.MOV.U32 R47, RZ, RZ, R44 ;  /* 0x000000ffff2f7224 */ /* 0x000fe200078e002c */
[----:B------:R-:W-:Y:S01]  /*0530*/  MOV R49, R19 ;  /* 0x0000001300317202 */ /* 0x000fe20000000f00 */
[----:B------:R-:W-:-:S02]  /*0540*/  IMAD.MOV.U32 R45, RZ, RZ, R19 ;  /* 0x000000ffff2d7224 */ /* 0x000fc400078e0013 */
[----:B------:R-:W-:Y:S02]  /*0550*/  IMAD.MOV.U32 R48, RZ, RZ, R55 ;  /* 0x000000ffff307224 */ /* 0x000fe400078e0037 */
[----:B------:R-:W-:Y:S01]  /*0560*/  IMAD.MOV.U32 R51, RZ, RZ, R44 ;  /* 0x000000ffff337224 */ /* 0x000fe200078e002c */
[----:B------:R-:W-:Y:S01]  /*0570*/  STS.128 [UR4], R52 ;  /* 0x00000034ff007988 */ /* 0x000fe20008000c04 */
[----:B------:R-:W-:Y:S03]  /*0580*/  BSSY.RECONVERGENT B1, `(.L_x_4) ;  /* 0x0000035000017945 */ /* 0x000fe60003800200 */
[----:B------:R-:W-:Y:S04]  /*0590*/  STS.128 [UR4+0x10], R20 ;  /* 0x00001014ff007988 */ /* 0x000fe80008000c04 */
[----:B------:R0:W-:Y:S04]  /*05a0*/  STS.128 [UR4+0x40], R36 ;  /* 0x00004024ff007988 */ /* 0x0001e80008000c04 */
[----:B------:R-:W-:Y:S04]  /*05b0*/  STS.128 [UR4+0x30], R44 ;  /* 0x0000302cff007988 */ /* 0x000fe80008000c04 */
[----:B------:R-:W-:Y:S01]  /*05c0*/  STS.128 [UR4+0x50], R48 ;  /* 0x00005030ff007988 */ /* 0x000fe20008000c04 */
[----:B0-----:R-:W-:-:S04]  /*05d0*/  IMAD.WIDE.U32 R36, R35, 0x8, R70 ;  /* 0x0000000823247825 */ /* 0x001fc800078e0046 */
[----:B------:R-:W-:Y:S01]  /*05e0*/  IMAD.WIDE.U32 R70, R29, 0x8, R70 ;  /* 0x000000081d467825 */ /* 0x000fe200078e0046 */
[----:B--2---:R-:W-:-:S06]  /*05f0*/  DADD R14, -R78, R58 ;  /* 0x000000004e0e7229 */ /* 0x004fcc000000013a */
[----:B------:R-:W0:Y:S02]  /*0600*/  MUFU.RCP64H R5, R15 ;  /* 0x0000000f00057308 */ /* 0x000e240000001800 */
[----:B0-----:R-:W-:-:S08]  /*0610*/  DFMA R8, -R14, R4, 1 ;  /* 0x3ff000000e08742b */ /* 0x001fd00000000104 */
[----:B------:R-:W-:-:S08]  /*0620*/  DFMA R8, R8, R8, R8 ;  /* 0x000000080808722b */ /* 0x000fd00000000008 */
[----:B------:R-:W-:-:S08]  /*0630*/  DFMA R4, R4, R8, R4 ;  /* 0x000000080404722b */ /* 0x000fd00000000004 */
[----:B------:R-:W-:Y:S01]  /*0640*/  DFMA R12, -R14, R4, 1 ;  /* 0x3ff000000e0c742b */ /* 0x000fe20000000104 */
[----:B------:R-:W-:Y:S01]  /*0650*/  HFMA2 R9, -RZ, RZ, 1.984375, 0 ;  /* 0x3ff00000ff097431 */ /* 0x000fe200000001ff */
[----:B------:R-:W-:Y:S01]  /*0660*/  DADD R2, -R78, UR8 ;  /* 0x000000084e027e29 */ /* 0x000fe20008000100 */
[----:B------:R-:W-:-:S05]  /*0670*/  IMAD.MOV.U32 R8, RZ, RZ, 0x0 ;  /* 0x00000000ff087424 */ /* 0x000fca00078e00ff */
[----:B------:R-:W-:Y:S02]  /*0680*/  DFMA R12, R4, R12, R4 ;  /* 0x0000000c040c722b */ /* 0x000fe40000000004 */
[----:B------:R-:W-:Y:S01]  /*0690*/  DADD R4, R58, -UR8 ;  /* 0x800000083a047e29 */ /* 0x000fe20008000000 */
[----:B------:R-:W-:Y:S04]  /*06a0*/  STL.128 [R1+0x70], R8 ;  /* 0x0000700801007387 */ /* 0x000fe80000100c00 */
[----:B------:R0:W-:Y:S03]  /*06b0*/  STL.128 [R1+0xf0], R8 ;  /* 0x0000f00801007387 */ /* 0x0001e60000100c00 */
[----:B0-----:R-:W-:-:S08]  /*06c0*/  DFMA R8, RZ, R4, R2 ;  /* 0x00000004ff08722b */ /* 0x001fd00000000002 */
[----:B------:R-:W-:Y:S02]  /*06d0*/  DMUL R4, R8, R12 ;  /* 0x0000000c08047228 */ /* 0x000fe40000000000 */
[----:B------:R-:W-:-:S06]  /*06e0*/  DSETP.GEU.AND P3, PT, R78, UR8, PT ;  /* 0x000000084e007e2a */ /* 0x000fcc000bf6e000 */
[----:B------:R-:W-:Y:S02]  /*06f0*/  DFMA R10, -R14, R4, R8 ;  /* 0x000000040e0a722b */ /* 0x000fe40000000108 */
[----:B------:R-:W-:Y:S02]  /*0700*/  DSETP.GEU.AND P2, PT, R58, UR8, PT ;  /* 0x000000083a007e2a */ /* 0x000fe4000bf4e000 */
[----:B---3--:R-:W-:Y:S01]  /*0710*/  DSETP.GEU.AND P1, PT, R32, UR8, PT ;  /* 0x0000000820007e2a */ /* 0x008fe2000bf2e000 */
[----:B------:R-:W-:-:S03]  /*0720*/  SEL R0, RZ, 0x1, P3 ;  /* 0x00000001ff007807 */ /* 0x000fc60001800000 */
[----:B------:R-:W-:Y:S02]  /*0730*/  DFMA R12, R12, R10, R4 ;  /* 0x0000000a0c0c722b */ /* 0x000fe40000000004 */
[----:B----4-:R-:W-:Y:S02]  /*0740*/  DSETP.GEU.AND P0, PT, R26, UR8, PT ;  /* 0x000000081a007e2a */ /* 0x010fe4000bf0e000 */
[----:B------:R-:W-:Y:S01]  /*0750*/  DSETP.GEU.AND P3, PT, R76, UR8, PT ;  /* 0x000000084c007e2a */ /* 0x000fe2000bf6e000 */
[----:B------:R-:W-:Y:S02]  /*0760*/  SEL R17, RZ, 0x2, P2 ;  /* 0x00000002ff117807 */ /* 0x000fe40001000000 */
[----:B------:R-:W-:Y:S01]  /*0770*/  SEL R6, RZ, 0x4, P1 ;  /* 0x00000004ff067807 */ /* 0x000fe20000800000 */
[----:B------:R-:W-:Y:S01]  /*0780*/  DSETP.GEU.AND P1, PT, R56, UR8, PT ;  /* 0x0000000838007e2a */ /* 0x000fe2000bf2e000 */
[----:B------:R-:W-:Y:S01]  /*0790*/  SEL R5, RZ, 0x8, P0 ;  /* 0x00000008ff057807 */ /* 0x000fe20000000000 */
[----:B------:R-:W-:Y:S01]  /*07a0*/  DSETP.GEU.AND P2, PT, R30, UR8, PT ;  /* 0x000000081e007e2a */ /* 0x000fe2000bf4e000 */
[----:B------:R-:W-:Y:S01]  /*07b0*/  IADD3 R0, PT, PT, R6, R17, R0 ;  /* 0x0000001106007210 */ /* 0x000fe20007ffe000 */
[----:B------:R-:W-:Y:S01]  /*07c0*/  FFMA R6, RZ, R15, R13 ;  /* 0x0000000fff067223 */ /* 0x000fe2000000000d */
[----:B------:R-:W-:-:S04]  /*07d0*/  SEL R4, RZ, 0x10, P3 ;  /* 0x00000010ff047807 */ /* 0x000fc80001800000 */
[----:B------:R-:W-:Y:S02]  /*07e0*/  IADD3 R0, PT, PT, R4, R0, R5 ;  /* 0x0000000004007210 */ /* 0x000fe40007ffe005 */
[----:B------:R-:W-:Y:S02]  /*07f0*/  SEL R5, RZ, 0x20, P1 ;  /* 0x00000020ff057807 */ /* 0x000fe40000800000 */
[----:B------:R-:W-:Y:S02]  /*0800*/  SEL R4, RZ, 0x40, P2 ;  /* 0x00000040ff047807 */ /* 0x000fe40001000000 */
[----:B------:R-:W-:Y:S02]  /*0810*/  FSETP.GT.AND P1, PT, |R6|, 1.469367938527859385e-39, PT ;  /* 0x001000000600780b */ /* 0x000fe40003f24200 */
[----:B------:R-:W-:Y:S01]  /*0820*/  FSETP.GEU.AND P2, PT, |R9|, 6.5827683646048100446e-37, PT ;  /* 0x036000000900780b */ /* 0x000fe20003f4e200 */
[----:B------:R-:W-:Y:S01]  /*0830*/  DSETP.GEU.AND P0, PT, R24, UR8, PT ;  /* 0x0000000818007e2a */ /* 0x000fe2000bf0e000 */
[----:B------:R-:W-:-:S05]  /*0840*/  IADD3 R0, PT, PT, R4, R0, R5 ;  /* 0x0000000004007210 */ /* 0x000fca0007ffe005 */
[----:B------:R-:W-:-:S05]  /*0850*/  SEL R5, RZ, 0x80, P0 ;  /* 0x00000080ff057807 */ /* 0x000fca0000000000 */
[----:B------:R-:W-:Y:S01]  /*0860*/  IMAD.IADD R0, R0, 0x1, R5 ;  /* 0x0000000100007824 */ /* 0x000fe200078e0205 */
[----:B------:R-:W-:Y:S06]  /*0870*/  @P1 BRA P2, `(.L_x_5) ;  /* 0x0000000000141947 */ /* 0x000fec0001000000 */
[----:B------:R-:W-:Y:S01]  /*0880*/  IMAD.MOV.U32 R114, RZ, RZ, R8 ;  /* 0x000000ffff727224 */ /* 0x000fe200078e0008 */
[----:B------:R-:W-:Y:S02]  /*0890*/  MOV R13, R9 ;  /* 0x00000009000d7202 */ /* 0x000fe40000000f00 */
[----:B------:R-:W-:-:S07]  /*08a0*/  MOV R12, 0x8c0 ;  /* 0x000008c0000c7802 */ /* 0x000fce0000000f00 */
[----:B-----5:R-:W-:Y:S05]  /*08b0*/  CALL.REL.NOINC `($__internal_0_$__cuda_sm20_div_rn_f64_full) ;  /* 0x0000005800b87944 */ /* 0x020fea0003c00000 */
[----:B------:R-:W-:-:S07]  /*08c0*/  IMAD.MOV.U32 R12, RZ, RZ, R14 ;  /* 0x000000ffff0c7224 */ /* 0x000fce00078e000e */
.L_x_5:
[----:B------:R-:W-:Y:S05]  /*08d0*/  BSYNC.RECONVERGENT B1 ;  /* 0x0000000000017941 */ /* 0x000fea0003800200 */
.L_x_4:
[----:B------:R-:W2:Y:S04]  /*08e0*/  LDG.E.64 R62, desc[UR6][R36.64] ;  /* 0x00000006243e7981 */ /* 0x000ea8000c1e1b00 */
[----:B------:R-:W2:Y:S01]  /*08f0*/  LDG.E.64 R82, desc[UR6][R70.64] ;  /* 0x0000000646527981 */ /* 0x000ea2000c1e1b00 */
[----:B------:R-:W-:Y:S01]  /*0900*/  IMAD.MOV.U32 R4, RZ, RZ, 0x1 ;  /* 0x00000001ff047424 */ /* 0x000fe200078e00ff */
[----:B------:R-:W0:Y:S01]  /*0910*/  LDCU.64 UR4, c[0x0][0x388] ;  /* 0x00007100ff0477ac */ /* 0x000e220008000a00 */
[----:B------:R-:W-:Y:S01]  /*0920*/  BSSY.RECONVERGENT B1, `(.L_x_6) ;  /* 0x000001c000017945 */ /* 0x000fe20003800200 */
[----:B--2---:R-:W-:Y:S02]  /*0930*/  DADD R18, R62, -R82 ;  /* 0x000000003e127229 */ /* 0x004fe40000000852 */
[----:B0-----:R-:W-:-:S04]  /*0940*/  DADD R80, -R82, UR4 ;  /* 0x0000000452507e29 */ /* 0x001fc80008000100 */
[----:B------:R-:W0:Y:S02]  /*0950*/  MUFU.RCP64H R5, R19 ;  /* 0x0000001300057308 */ /* 0x000e240000001800 */
[----:B0-----:R-:W-:-:S08]  /*0960*/  DFMA R8, -R18, R4, 1 ;  /* 0x3ff000001208742b */ /* 0x001fd00000000104 */
[----:B------:R-:W-:-:S08]  /*0970*/  DFMA R8, R8, R8, R8 ;  /* 0x000000080808722b */ /* 0x000fd00000000008 */
[----:B------:R-:W-:Y:S02]  /*0980*/  DFMA R8, R4, R8, R4 ;  /* 0x000000080408722b */ /* 0x000fe40000000004 */
[----:B------:R-:W-:-:S06]  /*0990*/  DADD R4, R62, -UR4 ;  /* 0x800000043e047e29 */ /* 0x000fcc0008000000 */
[----:B------:R-:W-:Y:S02]  /*09a0*/  DFMA R14, -R18, R8, 1 ;  /* 0x3ff00000120e742b */ /* 0x000fe40000000108 */
[----:B------:R-:W-:-:S06]  /*09b0*/  DFMA R10, RZ, R4, R80 ;  /* 0x00000004ff0a722b */ /* 0x000fcc0000000050 */
[----:B------:R-:W-:Y:S01]  /*09c0*/  DFMA R8, R8, R14, R8 ;  /* 0x0000000e0808722b */ /* 0x000fe20000000008 */
[----:B------:R-:W-:-:S03]  /*09d0*/  CS2R R14, SRZ ;  /* 0x00000000000e7805 */ /* 0x000fc6000001ff00 */
[----:B------:R-:W-:Y:S02]  /*09e0*/  FSETP.GEU.AND P1, PT, |R11|, 6.5827683646048100446e-37, PT ;  /* 0x036000000b00780b */ /* 0x000fe40003f2e200 */
[----:B------:R0:W-:Y:S02]  /*09f0*/  STL.128 [R1], R12 ;  /* 0x0000000c01007387 */ /* 0x0001e40000100c00 */
[----:B------:R-:W-:-:S08]  /*0a00*/  DMUL R4, R10, R8 ;  /* 0x000000080a047228 */ /* 0x000fd00000000000 */
[----:B------:R-:W-:-:S08]  /*0a10*/  DFMA R22, -R18, R4, R10 ;  /* 0x000000041216722b */ /* 0x000fd0000000010a */
[----:B------:R-:W-:-:S10]  /*0a20*/  DFMA R8, R8, R22, R4 ;  /* 0x000000160808722b */ /* 0x000fd40000000004 */
[----:B------:R-:W-:-:S05]  /*0a30*/  FFMA R4, RZ, R19, R9 ;  /* 0x00000013ff047223 */ /* 0x000fca0000000009 */
[----:B------:R-:W-:-:S13]  /*0a40*/  FSETP.GT.AND P0, PT, |R4|, 1.469367938527859385e-39, PT ;  /* 0x001000000400780b */ /* 0x000fda0003f04200 */
[----:B0-----:R-:W-:Y:S05]  /*0a50*/  @P0 BRA P1, `(.L_x_7) ;  /* 0x0000000000200947 */ /* 0x001fea0000800000 */
[----:B------:R-:W-:Y:S01]  /*0a60*/  MOV R114, R10 ;  /* 0x0000000a00727202 */ /* 0x000fe20000000f00 */
[----:B------:R-:W-:Y:S01]  /*0a70*/  IMAD.MOV.U32 R13, RZ, RZ, R11 ;  /* 0x000000ffff0d7224 */ /* 0x000fe200078e000b */
[----:B------:R-:W-:Y:S01]  /*0a80*/  MOV R15, R19 ;  /* 0x00000013000f7202 */ /* 0x000fe20000000f00 */
[----:B------:R-:W-:Y:S01]  /*0a90*/  IMAD.MOV.U32 R14, RZ, RZ, R18 ;  /* 0x000000ffff0e7224 */ /* 0x000fe200078e0012 */
[----:B------:R-:W-:-:S07]  /*0aa0*/  MOV R12, 0xac0 ;  /* 0x00000ac0000c7802 */ /* 0x000fce0000000f00 */
[----:B-----5:R-:W-:Y:S05]  /*0ab0*/  CALL.REL.NOINC `($__internal_0_$__cuda_sm20_div_rn_f64_full) ;  /* 0x0000005800387944 */ /* 0x020fea0003c00000 */
[----:B------:R-:W-:Y:S02]  /*0ac0*/  IMAD.MOV.U32 R8, RZ, RZ, R14 ;  /* 0x000000ffff087224 */ /* 0x000fe400078e000e */
[----:B------:R-:W-:-:S07]  /*0ad0*/  IMAD.MOV.U32 R9, RZ, RZ, R13 ;  /* 0x000000ffff097224 */ /* 0x000fce00078e000d */
.L_x_7:
[----:B------:R-:W-:Y:S05]  /*0ae0*/  BSYNC.RECONVERGENT B1 ;  /* 0x0000000000017941 */ /* 0x000fea0003800200 */
.L_x_6:
[----:B------:R-:W2:Y:S04]  /*0af0*/  LDG.E.64 R48, desc[UR6][R36.64+0x8] ;  /* 0x0000080624307981 */ /* 0x000ea8000c1e1b00 */
[----:B------:R-:W2:Y:S01]  /*0b00*/  LDG.E.64 R74, desc[UR6][R70.64+0x8] ;  /* 0x00000806464a7981 */ /* 0x000ea2000c1e1b00 */
[----:B------:R-:W-:Y:S01]  /*0b10*/  MOV R4, 0x1 ;  /* 0x0000000100047802 */ /* 0x000fe20000000f00 */
        /* <DEDUP_REMOVED lines=11> */
[----:B------:R-:W-:-:S04]  /*0bd0*/  DFMA R10, R10, R18, R10 ;  /* 0x000000120a0a722b */ /* 0x000fc8000000000a */
[----:B------:R-:W-:-:S04]  /*0be0*/  FSETP.GEU.AND P1, PT, |R13|, 6.5827683646048100446e-37, PT ;  /* 0x036000000d00780b */ /* 0x000fc80003f2e200 */
[----:B------:R-:W-:-:S08]  /*0bf0*/  DMUL R4, R12, R10 ;  /* 0x0000000a0c047228 */ /* 0x000fd00000000000 */
[----:B------:R-:W-:-:S08]  /*0c00*/  DFMA R18, -R14, R4, R12 ;  /* 0x000000040e12722b */ /* 0x000fd0000000010c */
[----:B------:R-:W-:-:S10]  /*0c10*/  DFMA R10, R10, R18, R4 ;  /* 0x000000120a0a722b */ /* 0x000fd40000000004 */
[----:B------:R-:W-:-:S05]  /*0c20*/  FFMA R4, RZ, R15, R11 ;  /* 0x0000000fff047223 */ /* 0x000fca000000000b */
[----:B------:R-:W-:-:S13]  /*0c30*/  FSETP.GT.AND P0, PT, |R4|, 1.469367938527859385e-39, PT ;  /* 0x001000000400780b */ /* 0x000fda0003f04200 */
[----:B------:R-:W-:Y:S05]  /*0c40*/  @P0 BRA P1, `(.L_x_9) ;  /* 0x0000000000140947 */ /* 0x000fea0000800000 */
[----:B------:R-:W-:Y:S01]  /*0c50*/  IMAD.MOV.U32 R114, RZ, RZ, R12 ;  /* 0x000000ffff727224 */ /* 0x000fe200078e000c */
[----:B------:R-:W-:-:S07]  /*0c60*/  MOV R12, 0xc80 ;  /* 0x00000c80000c7802 */ /* 0x000fce0000000f00 */
[----:B-----5:R-:W-:Y:S05]  /*0c70*/  CALL.REL.NOINC `($__internal_0_$__cuda_sm20_div_rn_f64_full) ;  /* 0x0000005400c87944 */ /* 0x020fea0003c00000 */
[----:B------:R-:W-:Y:S01]  /*0c80*/  IMAD.MOV.U32 R10, RZ, RZ, R14 ;  /* 0x000000ffff0a7224 */ /* 0x000fe200078e000e */
[----:B------:R-:W-:-:S07]  /*0c90*/  MOV R11, R13 ;  /* 0x0000000d000b7202 */ /* 0x000fce0000000f00 */
.L_x_9:
[----:B------:R-:W-:Y:S05]  /*0ca0*/  BSYNC.RECONVERGENT B1 ;  /* 0x0000000000017941 */ /* 0x000fea0003800200 */
.L_x_8:
        /* <DEDUP_REMOVED lines=25> */
[----:B------:R-:W-:Y:S01]  /*0e40*/  MOV R4, R14 ;  /* 0x0000000e00047202 */ /* 0x000fe20000000f00 */
[----:B------:R-:W-:-:S07]  /*0e50*/  IMAD.MOV.U32 R5, RZ, RZ, R13 ;  /* 0x000000ffff057224 */ /* 0x000fce00078e000d */
.L_x_11:
[----:B------:R-:W-:Y:S05]  /*0e60*/  BSYNC.RECONVERGENT B1 ;  /* 0x0000000000017941 */ /* 0x000fea0003800200 */
.L_x_10:
[----:B------:R-:W-:Y:S01]  /*0e70*/  DADD R18, -R58, R32 ;  /* 0x000000003a127229 */ /* 0x000fe20000000120 */
[----:B------:R-:W-:Y:S01]  /*0e80*/  IMAD.MOV.U32 R12, RZ, RZ, 0x1 ;  /* 0x00000001ff0c7424 */ /* 0x000fe200078e00ff */
[----:B------:R-:W0:Y:S01]  /*0e90*/  LDCU.64 UR4, c[0x0][0x388] ;  /* 0x00007100ff0477ac */ /* 0x000e220008000a00 */
[----:B------:R-:W1:Y:S01]  /*0ea0*/  LDC.64 R38, c[0x0][0x3a8] ;  /* 0x0000ea00ff267b82 */ /* 0x000e620000000a00 */
[----:B------:R2:W-:Y:S01]  /*0eb0*/  STL.128 [R1+0x120], R8 ;  /* 0x0001200801007387 */ /* 0x0005e20000100c00 */
[----:B------:R-:W-:Y:S01]  /*0ec0*/  BSSY.RECONVERGENT B1, `(.L_x_12) ;  /* 0x0000019000017945 */ /* 0x000fe20003800200 */
[----:B------:R-:W3:Y:S01]  /*0ed0*/  MUFU.RCP64H R13, R19 ;  /* 0x00000013000d7308 */ /* 0x000ee20000001800 */
[----:B0-----:R-:W-:Y:S02]  /*0ee0*/  DADD R44, R32, -UR4 ;  /* 0x80000004202c7e29 */ /* 0x001fe40008000000 */
[----:B------:R-:W-:Y:S02]  /*0ef0*/  DADD R64, -R58, UR4 ;  /* 0x000000043a407e29 */ /* 0x000fe40008000100 */
[----:B---3--:R-:W-:-:S08]  /*0f00*/  DFMA R14, -R18, R12, 1 ;  /* 0x3ff00000120e742b */ /* 0x008fd0000000010c */
[----:B------:R-:W-:-:S08]  /*0f10*/  DFMA R14, R14, R14, R14 ;  /* 0x0000000e0e0e722b */ /* 0x000fd0000000000e */
[----:B------:R-:W-:Y:S02]  /*0f20*/  DFMA R12, R12, R14, R12 ;  /* 0x0000000e0c0c722b */ /* 0x000fe4000000000c */
[----:B------:R-:W-:-:S06]  /*0f30*/  DFMA R14, RZ, R44, R64 ;  /* 0x0000002cff0e722b */ /* 0x000fcc0000000040 */
[----:B------:R-:W-:-:S04]  /*0f40*/  DFMA R22, -R18, R12, 1 ;  /* 0x3ff000001216742b */ /* 0x000fc8000000010c */
[----:B------:R-:W-:-:S04]  /*0f50*/  FSETP.GEU.AND P1, PT, |R15|, 6.5827683646048100446e-37, PT ;  /* 0x036000000f00780b */ /* 0x000fc80003f2e200 */
[----:B------:R-:W-:-:S08]  /*0f60*/  DFMA R12, R12, R22, R12 ;  /* 0x000000160c0c722b */ /* 0x000fd0000000000c */
[----:B------:R-:W-:-:S08]  /*0f70*/  DMUL R22, R14, R12 ;  /* 0x0000000c0e167228 */ /* 0x000fd00000000000 */
[----:B------:R-:W-:-:S08]  /*0f80*/  DFMA R34, -R18, R22, R14 ;  /* 0x000000161222722b */ /* 0x000fd0000000010e */
[----:B------:R-:W-:Y:S01]  /*0f90*/  DFMA R12, R12, R34, R22 ;  /* 0x000000220c0c722b */ /* 0x000fe20000000016 */
[----:B-1----:R-:W-:-:S09]  /*0fa0*/  IMAD.WIDE.U32 R22, R7, 0x8, R38 ;  /* 0x0000000807167825 */ /* 0x002fd200078e0026 */
[----:B------:R-:W-:-:S05]  /*0fb0*/  FFMA R6, RZ, R19, R13 ;  /* 0x00000013ff067223 */ /* 0x000fca000000000d */
[----:B------:R-:W-:-:S13]  /*0fc0*/  FSETP.GT.AND P0, PT, |R6|, 1.469367938527859385e-39, PT ;  /* 0x001000000600780b */ /* 0x000fda0003f04200 */
[----:B--2---:R-:W-:Y:S05]  /*0fd0*/  @P0 BRA P1, `(.L_x_13) ;  /* 0x00000000001c0947 */ /* 0x004fea0000800000 */
[----:B------:R-:W-:Y:S01]  /*0fe0*/  MOV R114, R14 ;  /* 0x0000000e00727202 */ /* 0x000fe20000000f00 */
[----:B------:R-:W-:Y:S01]  /*0ff0*/  IMAD.MOV.U32 R13, RZ, RZ, R15 ;  /* 0x000000ffff0d7224 */ /* 0x000fe200078e000f */
[----:B------:R-:W-:Y:S01]  /*1000*/  MOV R15, R19 ;  /* 0x00000013000f7202 */ /* 0x000fe20000000f00 */
[----:B------:R-:W-:Y:S01]  /*1010*/  IMAD.MOV.U32 R14, RZ, RZ, R18 ;  /* 0x000000ffff0e7224 */ /* 0x000fe200078e0012 */
[----:B------:R-:W-:-:S07]  /*1020*/  MOV R12, 0x1040 ;  /* 0x00001040000c7802 */ /* 0x000fce0000000f00 */
[----:B-----5:R-:W-:Y:S05]  /*1030*/  CALL.REL.NOINC `($__internal_0_$__cuda_sm20_div_rn_f64_full) ;  /* 0x0000005000d87944 */ /* 0x020fea0003c00000 */
[----:B------:R-:W-:-:S07]  /*1040*/  IMAD.MOV.U32 R12, RZ, RZ, R14 ;  /* 0x000000ffff0c7224 */ /* 0x000fce00078e000e */
.L_x_13:
[----:B------:R-:W-:Y:S05]  /*1050*/  BSYNC.RECONVERGENT B1 ;  /* 0x0000000000017941 */ /* 0x000fea0003800200 */
.L_x_12:
[----:B------:R-:W2:Y:S01]  /*1060*/  LDG.E.64 R46, desc[UR6][R22.64] ;  /* 0x00000006162e7981 */ /* 0x000ea2000c1e1b00 */
[----:B------:R-:W-:Y:S01]  /*1070*/  IMAD.MOV.U32 R6, RZ, RZ, 0x1 ;  /* 0x00000001ff067424 */ /* 0x000fe200078e00ff */
[----:B------:R-:W0:Y:S01]  /*1080*/  LDCU.64 UR4, c[0x0][0x388] ;  /* 0x00007100ff0477ac */ /* 0x000e220008000a00 */
[----:B------:R-:W-:Y:S01]  /*1090*/  CS2R R14, SRZ ;  /* 0x00000000000e7805 */ /* 0x000fe2000001ff00 */
[----:B------:R-:W-:Y:S04]  /*10a0*/  BSSY.RECONVERGENT B1, `(.L_x_14) ;  /* 0x000001b000017945 */ /* 0x000fe80003800200 */
[----:B------:R1:W-:Y:S01]  /*10b0*/  STL.128 [R1+0x20], R12 ;  /* 0x0000200c01007387 */ /* 0x0003e20000100c00 */
[C---:B0-----:R-:W-:Y:S02]  /*10c0*/  DADD R66, -R62.reuse, UR4 ;  /* 0x000000043e427e29 */ /* 0x041fe40008000100 */
[----:B--2---:R-:W-:-:S02]  /*10d0*/  DADD R18, -R62, R46 ;  /* 0x000000003e127229 */ /* 0x004fc4000000012e */
[----:B------:R-:W-:-:S04]  /*10e0*/  DADD R42, R46, -UR4 ;  /* 0x800000042e2a7e29 */ /* 0x000fc80008000000 */
[----:B------:R-:W0:Y:S04]  /*10f0*/  MUFU.RCP64H R7, R19 ;  /* 0x0000001300077308 */ /* 0x000e280000001800 */
[----:B------:R-:W-:-:S10]  /*1100*/  DFMA R10, RZ, R42, R66 ;  /* 0x0000002aff0a722b */ /* 0x000fd40000000042 */
[----:B------:R-:W-:Y:S01]  /*1110*/  FSETP.GEU.AND P1, PT, |R11|, 6.5827683646048100446e-37, PT ;  /* 0x036000000b00780b */ /* 0x000fe20003f2e200 */
[----:B0-----:R-:W-:-:S08]  /*1120*/  DFMA R8, -R18, R6, 1 ;  /* 0x3ff000001208742b */ /* 0x001fd00000000106 */
[----:B------:R-:W-:-:S08]  /*1130*/  DFMA R8, R8, R8, R8 ;  /* 0x000000080808722b */ /* 0x000fd00000000008 */
[----:B------:R-:W-:-:S08]  /*1140*/  DFMA R8, R6, R8, R6 ;  /* 0x000000080608722b */ /* 0x000fd00000000006 */
[----:B------:R-:W-:-:S08]  /*1150*/  DFMA R6, -R18, R8, 1 ;  /* 0x3ff000001206742b */ /* 0x000fd00000000108 */
[----:B------:R-:W-:-:S08]  /*1160*/  DFMA R6, R8, R6, R8 ;  /* 0x000000060806722b */ /* 0x000fd00000000008 */
[----:B------:R-:W-:-:S08]  /*1170*/  DMUL R8, R10, R6 ;  /* 0x000000060a087228 */ /* 0x000fd00000000000 */
[----:B------:R-:W-:-:S08]  /*1180*/  DFMA R34, -R18, R8, R10 ;  /* 0x000000081222722b */ /* 0x000fd0000000010a */
[----:B------:R-:W-:-:S10]  /*1190*/  DFMA R6, R6, R34, R8 ;  /* 0x000000220606722b */ /* 0x000fd40000000008 */
[----:B------:R-:W-:-:S05]  /*11a0*/  FFMA R8, RZ, R19, R7 ;  /* 0x00000013ff087223 */ /* 0x000fca0000000007 */
[----:B------:R-:W-:-:S13]  /*11b0*/  FSETP.GT.AND P0, PT, |R8|, 1.469367938527859385e-39, PT ;  /* 0x001000000800780b */ /* 0x000fda0003f04200 */
[----:B-1----:R-:W-:Y:S05]  /*11c0*/  @P0 BRA P1, `(.L_x_15) ;  /* 0x0000000000200947 */ /* 0x002fea0000800000 */
        /* <DEDUP_REMOVED lines=8> */
.L_x_15:
[----:B------:R-:W-:Y:S05]  /*1250*/  BSYNC.RECONVERGENT B1 ;  /* 0x0000000000017941 */ /* 0x000fea0003800200 */
.L_x_14:
[----:B------:R-:W2:Y:S01]  /*1260*/  LDG.E.64 R34, desc[UR6][R22.64+0x8] ;  /* 0x0000080616227981 */ /* 0x000ea2000c1e1b00 */
[----:B------:R-:W-:Y:S01]  /*1270*/  MOV R8, 0x1 ;  /* 0x0000000100087802 */ /* 0x000fe20000000f00 */
[----:B------:R-:W0:Y:S01]  /*1280*/  LDCU.64 UR4, c[0x0][0x388] ;  /* 0x00007100ff0477ac */ /* 0x000e220008000a00 */
[----:B------:R-:W-:Y:S01]  /*1290*/  BSSY.RECONVERGENT B1, `(.L_x_16) ;  /* 0x0000017000017945 */ /* 0x000fe20003800200 */
[C---:B0-----:R-:W-:Y:S02]  /*12a0*/  DADD R60, -R48.reuse, UR4 ;  /* 0x00000004303c7e29 */ /* 0x041fe40008000100 */
[----:B--2---:R-:W-:Y:S02]  /*12b0*/  DADD R14, -R48, R34 ;  /* 0x00000000300e7229 */ /* 0x004fe40000000122 */
        /* <DEDUP_REMOVED lines=20> */
.L_x_17:
[----:B------:R-:W-:Y:S05]  /*1400*/  BSYNC.RECONVERGENT B1 ;  /* 0x0000000000017941 */ /* 0x000fea0003800200 */
.L_x_16:
[----:B------:R-:W2:Y:S01]  /*1410*/  LDG.E.64 R22, desc[UR6][R22.64+0x10] ;  /* 0x0000100616167981 */ /* 0x000ea2000c1e1b00 */
[----:B------:R-:W-:Y:S01]  /*1420*/  IMAD.MOV.U32 R10, RZ, RZ, 0x1 ;  /* 0x00000001ff0a7424 */ /* 0x000fe200078e00ff */
[----:B------:R-:W0:Y:S01]  /*1430*/  LDCU.64 UR4, c[0x0][0x388] ;  /* 0x00007100ff0477ac */ /* 0x000e220008000a00 */
[----:B------:R-:W-:Y:S01]  /*1440*/  BSSY.RECONVERGENT B1, `(.L_x_18) ;  /* 0x0000017000017945 */ /* 0x000fe20003800200 */
[C---:B0-----:R-:W-:Y:S02]  /*1450*/  DADD R54, -R36.reuse, UR4 ;  /* 0x0000000424367e29 */ /* 0x041fe40008000100 */
[----:B--2---:R-:W-:Y:S02]  /*1460*/  DADD R14, -R36, R22 ;  /* 0x00000000240e7229 */ /* 0x004fe40000000116 */
[----:B------:R-:W-:-:S04]  /*1470*/  DADD R84, R22, -UR4 ;  /* 0x8000000416547e29 */ /* 0x000fc80008000000 */
[----:B------:R-:W0:Y:S02]  /*1480*/  MUFU.RCP64H R11, R15 ;  /* 0x0000000f000b7308 */ /* 0x000e240000001800 */
[----:B0-----:R-:W-:-:S08]  /*1490*/  DFMA R12, -R14, R10, 1 ;  /* 0x3ff000000e0c742b */ /* 0x001fd0000000010a */
        /* <DEDUP_REMOVED lines=17> */
.L_x_19:
[----:B------:R-:W-:Y:S05]  /*15b0*/  BSYNC.RECONVERGENT B1 ;  /* 0x0000000000017941 */ /* 0x000fea0003800200 */
.L_x_18:
[----:B------:R-:W-:Y:S01]  /*15c0*/  DADD R50, R32, -R26 ;  /* 0x0000000020327229 */ /* 0x000fe2000000081a */
[----:B------:R-:W-:Y:S01]  /*15d0*/  IMAD.MOV.U32 R12, RZ, RZ, 0x1 ;  /* 0x00000001ff0c7424 */ /* 0x000fe200078e00ff */
[----:B------:R-:W0:Y:S01]  /*15e0*/  LDCU.64 UR4, c[0x0][0x388] ;  /* 0x00007100ff0477ac */ /* 0x000e220008000a00 */
[----:B------:R-:W1:Y:S01]  /*15f0*/  LDC.64 R90, c[0x0][0x3a8] ;  /* 0x0000ea00ff5a7b82 */ /* 0x000e620000000a00 */
[----:B------:R2:W-:Y:S01]  /*1600*/  STL.128 [R1+0x130], R4 ;  /* 0x0001300401007387 */ /* 0x0005e20000100c00 */
[----:B------:R-:W-:Y:S01]  /*1610*/  BSSY.RECONVERGENT B1, `(.L_x_20) ;  /* 0x0000019000017945 */ /* 0x000fe20003800200 */
[----:B------:R-:W3:Y:S02]  /*1620*/  MUFU.RCP64H R13, R51 ;  /* 0x00000033000d7308 */ /* 0x000ee40000001800 */
[----:B------:R2:W-:Y:S01]  /*1630*/  STL.128 [R1+0x140], R8 ;  /* 0x0001400801007387 */ /* 0x0005e20000100c00 */
[----:B0-----:R-:W-:Y:S02]  /*1640*/  DADD R18, -R26, UR4 ;  /* 0x000000041a127e29 */ /* 0x001fe40008000100 */
[----:B---3--:R-:W-:Y:S01]  /*1650*/  DFMA R14, -R50, R12, 1 ;  /* 0x3ff00000320e742b */ /* 0x008fe2000000010c */
[----:B-1----:R-:W-:-:S05]  /*1660*/  IMAD.WIDE.U32 R40, R40, 0x8, R90 ;  /* 0x0000000828287825 */ /* 0x002fca00078e005a */
[----:B------:R-:W-:Y:S02]  /*1670*/  DFMA R44, RZ, R44, R18 ;  /* 0x0000002cff2c722b */ /* 0x000fe40000000012 */
[----:B------:R-:W-:-:S08]  /*1680*/  DFMA R14, R14, R14, R14 ;  /* 0x0000000e0e0e722b */ /* 0x000fd0000000000e */
[----:B------:R-:W-:Y:S01]  /*1690*/  FSETP.GEU.AND P1, PT, |R45|, 6.5827683646048100446e-37, PT ;  /* 0x036000002d00780b */ /* 0x000fe20003f2e200 */
        /* <DEDUP_REMOVED lines=16> */
.L_x_21:
[----:B------:R-:W-:Y:S05]  /*17a0*/  BSYNC.RECONVERGENT B1 ;  /* 0x0000000000017941 */ /* 0x000fea0003800200 */
.L_x_20:
[----:B------:R-:W2:Y:S01]  /*17b0*/  LDG.E.64 R52, desc[UR6][R40.64] ;  /* 0x0000000628347981 */ /* 0x000ea2000c1e1b00 */
[----:B------:R-:W-:Y:S01]  /*17c0*/  IMAD.MOV.U32 R4, RZ, RZ, 0x1 ;  /* 0x00000001ff047424 */ /* 0x000fe200078e00ff */
[----:B------:R-:W0:Y:S01]  /*17d0*/  LDCU.64 UR4, c[0x0][0x388] ;  /* 0x00007100ff0477ac */ /* 0x000e220008000a00 */
[----:B------:R-:W-:Y:S01]  /*17e0*/  MOV R14, 0x0 ;  /* 0x00000000000e7802 */ /* 0x000fe20000000f00 */
[----:B------:R-:W-:Y:S01]  /*17f0*/  IMAD.MOV.U32 R15, RZ, RZ, 0x3ff00000 ;  /* 0x3ff00000ff0f7424 */ /* 0x000fe200078e00ff */
[----:B------:R-:W-:Y:S04]  /*1800*/  BSSY.RECONVERGENT B1, `(.L_x_22) ;  /* 0x000001a000017945 */ /* 0x000fe80003800200 */
[----:B------:R1:W-:Y:S01]  /*1810*/  STL.128 [R1+0x30], R12 ;  /* 0x0000300c01007387 */ /* 0x0003e20000100c00 */
[----:B--2---:R-:W-:-:S02]  /*1820*/  DADD R6, R46, -R52 ;  /* 0x000000002e067229 */ /* 0x004fc40000000834 */
[----:B0-----:R-:W-:-:S04]  /*1830*/  DADD R50, -R52, UR4 ;  /* 0x0000000434327e29 */ /* 0x001fc80008000100 */
        /* <DEDUP_REMOVED lines=14> */
[----:B------:R-:W-:Y:S01]  /*1920*/  IMAD.MOV.U32 R114, RZ, RZ, R42 ;  /* 0x000000ffff727224 */ /* 0x000fe200078e002a */
[----:B------:R-:W-:Y:S01]  /*1930*/  MOV R13, R43 ;  /* 0x0000002b000d7202 */ /* 0x000fe20000000f00 */
[----:B------:R-:W-:Y:S01]  /*1940*/  IMAD.MOV.U32 R14, RZ, RZ, R6 ;  /* 0x000000ffff0e7224 */ /* 0x000fe200078e0006 */
[----:B------:R-:W-:Y:S01]  /*1950*/  MOV R12, 0x1980 ;  /* 0x00001980000c7802 */ /* 0x000fe20000000f00 */
[----:B------:R-:W-:-:S07]  /*1960*/  IMAD.MOV.U32 R15, RZ, RZ, R7 ;  /* 0x000000ffff0f7224 */ /* 0x000fce00078e0007 */
[----:B-----5:R-:W-:Y:S05]  /*1970*/  CALL.REL.NOINC `($__internal_0_$__cuda_sm20_div_rn_f64_full) ;  /* 0x0000004800887944 */ /* 0x020fea0003c00000 */
[----:B------:R-:W-:Y:S01]  /*1980*/  MOV R8, R14 ;  /* 0x0000000e00087202 */ /* 0x000fe20000000f00 */
[----:B------:R-:W-:-:S07]  /*1990*/  IMAD.MOV.U32 R9, RZ, RZ, R13 ;  /* 0x000000ffff097224 */ /* 0x000fce00078e000d */
.L_x_23:
[----:B------:R-:W-:Y:S05]  /*19a0*/  BSYNC.RECONVERGENT B1 ;  /* 0x0000000000017941 */ /* 0x000fea0003800200 */
.L_x_22:
[----:B------:R-:W2:Y:S01]  /*19b0*/  LDG.E.64 R44, desc[UR6][R40.64+0x8] ;  /* 0x00000806282c7981 */ /* 0x000ea2000c1e1b00 */
[----:B------:R-:W-:Y:S01]  /*19c0*/  IMAD.MOV.U32 R4, RZ, RZ, 0x1 ;  /* 0x00000001ff047424 */ /* 0x000fe200078e00ff */
[----:B------:R-:W0:Y:S01]  /*19d0*/  LDCU.64 UR4, c[0x0][0x388] ;  /* 0x00007100ff0477ac */ /* 0x000e220008000a00 */
[----:B------:R-:W-:Y:S01]  /*19e0*/  BSSY.RECONVERGENT B1, `(.L_x_24) ;  /* 0x0000016000017945 */ /* 0x000fe20003800200 */
[----:B--2---:R-:W-:Y:S02]  /*19f0*/  DADD R14, R34, -R44 ;  /* 0x00000000220e7229 */ /* 0x004fe4000000082c */
        /* <DEDUP_REMOVED lines=15> */
[----:B------:R-:W-:Y:S02]  /*1af0*/  MOV R114, R12 ;  /* 0x0000000c00727202 */ /* 0x000fe40000000f00 */
[----:B------:R-:W-:-:S07]  /*1b00*/  MOV R12, 0x1b20 ;  /* 0x00001b20000c7802 */ /* 0x000fce0000000f00 */
[----:B-----5:R-:W-:Y:S05]  /*1b10*/  CALL.REL.NOINC `($__internal_0_$__cuda_sm20_div_rn_f64_full) ;  /* 0x0000004800207944 */ /* 0x020fea0003c00000 */
[----:B------:R-:W-:Y:S02]  /*1b20*/  IMAD.MOV.U32 R10, RZ, RZ, R14 ;  /* 0x000000ffff0a7224 */ /* 0x000fe400078e000e */
[----:B------:R-:W-:-:S07]  /*1b30*/  IMAD.MOV.U32 R11, RZ, RZ, R13 ;  /* 0x000000ffff0b7224 */ /* 0x000fce00078e000d */
.L_x_25:
[----:B------:R-:W-:Y:S05]  /*1b40*/  BSYNC.RECONVERGENT B1 ;  /* 0x0000000000017941 */ /* 0x000fea0003800200 */
.L_x_24:
[----:B------:R-:W2:Y:S01]  /*1b50*/  LDG.E.64 R40, desc[UR6][R40.64+0x10] ;  /* 0x0000100628287981 */ /* 0x000ea2000c1e1b00 */
[----:B------:R-:W-:Y:S01]  /*1b60*/  MOV R4, 0x1 ;  /* 0x0000000100047802 */ /* 0x000fe20000000f00 */
        /* <DEDUP_REMOVED lines=23> */
.L_x_27:
[----:B------:R-:W-:Y:S05]  /*1ce0*/  BSYNC.RECONVERGENT B1 ;  /* 0x0000000000017941 */ /* 0x000fea0003800200 */
.L_x_26:
[----:B------:R-:W-:Y:S01]  /*1cf0*/  DADD R84, -R78, R26 ;  /* 0x000000004e547229 */ /* 0x000fe2000000011a */
[----:B------:R-:W-:Y:S01]  /*1d00*/  IMAD.MOV.U32 R6, RZ, RZ, 0x1 ;  /* 0x00000001ff067424 */ /* 0x000fe200078e00ff */
[----:B------:R-:W0:Y:S01]  /*1d10*/  LDCU.64 UR4, c[0x0][0x388] ;  /* 0x00007100ff0477ac */ /* 0x000e220008000a00 */
[----:B------:R1:W-:Y:S01]  /*1d20*/  STL.128 [R1+0x150], R8 ;  /* 0x0001500801007387 */ /* 0x0003e20000100c00 */
[----:B------:R-:W-:Y:S02]  /*1d30*/  BSSY.RECONVERGENT B1, `(.L_x_28) ;  /* 0x0000017000017945 */ /* 0x000fe40003800200 */
[----:B------:R-:W2:Y:S02]  /*1d40*/  MUFU.RCP64H R7, R85 ;  /* 0x0000005500077308 */ /* 0x000ea40000001800 */
[----:B--2---:R-:W-:-:S08]  /*1d50*/  DFMA R12, -R84, R6, 1 ;  /* 0x3ff00000540c742b */ /* 0x004fd00000000106 */
[----:B------:R-:W-:-:S08]  /*1d60*/  DFMA R12, R12, R12, R12 ;  /* 0x0000000c0c0c722b */ /* 0x000fd0000000000c */
[----:B------:R-:W-:Y:S02]  /*1d70*/  DFMA R12, R6, R12, R6 ;  /* 0x0000000c060c722b */ /* 0x000fe40000000006 */
[----:B0-----:R-:W-:-:S06]  /*1d80*/  DADD R6, R26, -UR4 ;  /* 0x800000041a067e29 */ /* 0x001fcc0008000000 */
        /* <DEDUP_REMOVED lines=16> */
[----:B------:R-:W-:-:S07]  /*1e90*/  MOV R12, R14 ;  /* 0x0000000e000c7202 */ /* 0x000fce0000000f00 */
.L_x_29:
[----:B------:R-:W-:Y:S05]  /*1ea0*/  BSYNC.RECONVERGENT B1 ;  /* 0x0000000000017941 */ /* 0x000fea0003800200 */
.L_x_28:
[----:B------:R-:W-:Y:S01]  /*1eb0*/  DADD R84, -R82, R52 ;  /* 0x0000000052547229 */ /* 0x000fe20000000134 */
[----:B------:R-:W-:Y:S01]  /*1ec0*/  IMAD.MOV.U32 R6, RZ, RZ, 0x1 ;  /* 0x00000001ff067424 */ /* 0x000fe200078e00ff */
[----:B------:R-:W0:Y:S01]  /*1ed0*/  LDCU.64 UR4, c[0x0][0x388] ;  /* 0x00007100ff0477ac */ /* 0x000e220008000a00 */
[----:B------:R-:W-:Y:S03]  /*1ee0*/  BSSY.RECONVERGENT B1, `(.L_x_30) ;  /* 0x000001a000017945 */ /* 0x000fe60003800200 */
[----:B------:R-:W1:Y:S02]  /*1ef0*/  MUFU.RCP64H R7, R85 ;  /* 0x0000005500077308 */ /* 0x000e640000001800 */
[----:B-1----:R-:W-:-:S08]  /*1f00*/  DFMA R8, -R84, R6, 1 ;  /* 0x3ff000005408742b */ /* 0x002fd00000000106 */
[----:B------:R-:W-:-:S08]  /*1f10*/  DFMA R8, R8, R8, R8 ;  /* 0x000000080808722b */ /* 0x000fd00000000008 */
[----:B------:R-:W-:Y:S02]  /*1f20*/  DFMA R8, R6, R8, R6 ;  /* 0x000000080608722b */ /* 0x000fe40000000006 */
[----:B0-----:R-:W-:-:S06]  /*1f30*/  DADD R6, R52, -UR4 ;  /* 0x8000000434067e29 */ /* 0x001fcc0008000000 */
[----:B------:R-:W-:Y:S02]  /*1f40*/  DFMA R14, -R84, R8, 1 ;  /* 0x3ff00000540e742b */ /* 0x000fe40000000108 */
[----:B------:R-:W-:-:S06]  /*1f50*/  DFMA R10, RZ, R6, R80 ;  /* 0x00000006ff0a722b */ /* 0x000fcc0000000050 */
[----:B------:R-:W-:Y:S01]  /*1f60*/  DFMA R6, R8, R14, R8 ;  /* 0x0000000e0806722b */ /* 0x000fe20000000008 */
[----:B------:R-:W-:-:S03]  /*1f70*/  CS2R R14, SRZ ;  /* 0x00000000000e7805 */ /* 0x000fc6000001ff00 */
[----:B------:R-:W-:Y:S02]  /*1f80*/  FSETP.GEU.AND P1, PT, |R11|, 6.5827683646048100446e-37, PT ;  /* 0x036000000b00780b */ /* 0x000fe40003f2e200 */
[----:B------:R0:W-:Y:S02]  /*1f90*/  STL.128 [R1+0x50], R12 ;  /* 0x0000500c01007387 */ /* 0x0001e40000100c00 */
[----:B------:R-:W-:-:S08]  /*1fa0*/  DMUL R8, R10, R6 ;  /* 0x000000060a087228 */ /* 0x000fd00000000000 */
[----:B------:R-:W-:-:S08]  /*1fb0*/  DFMA R90, -R84, R8, R10 ;  /* 0x00000008545a722b */ /* 0x000fd0000000010a */
[----:B------:R-:W-:-:S10]  /*1fc0*/  DFMA R6, R6, R90, R8 ;  /* 0x0000005a0606722b */ /* 0x000fd40000000008 */
[----:B------:R-:W-:-:S05]  /*1fd0*/  FFMA R8, RZ, R85, R7 ;  /* 0x00000055ff087223 */ /* 0x000fca0000000007 */
[----:B------:R-:W-:-:S13]  /*1fe0*/  FSETP.GT.AND P0, PT, |R8|, 1.469367938527859385e-39, PT ;  /* 0x001000000800780b */ /* 0x000fda0003f04200 */
[----:B0-----:R-:W-:Y:S05]  /*1ff0*/  @P0 BRA P1, `(.L_x_31) ;  /* 0x0000000000200947 */ /* 0x001fea0000800000 */
        /* <DEDUP_REMOVED lines=8> */
.L_x_31:
[----:B------:R-:W-:Y:S05]  /*2080*/  BSYNC.RECONVERGENT B1 ;  /* 0x0000000000017941 */ /* 0x000fea0003800200 */
.L_x_30:
        /* <DEDUP_REMOVED lines=24> */
.L_x_33:
[----:B------:R-:W-:Y:S05]  /*2210*/  BSYNC.RECONVERGENT B1 ;  /* 0x0000000000017941 */ /* 0x000fea0003800200 */
.L_x_32:
[----:B------:R-:W-:Y:S01]  /*2220*/  DADD R14, -R70, R40 ;  /* 0x00000000460e7229 */ /* 0x000fe20000000128 */
[----:B------:R-:W-:Y:S01]  /*2230*/  MOV R10, 0x1 ;  /* 0x00000001000a7802 */ /* 0x000fe20000000f00 */
        /* <DEDUP_REMOVED lines=22> */
.L_x_35:
[----:B------:R-:W-:Y:S05]  /*23a0*/  BSYNC.RECONVERGENT B1 ;  /* 0x0000000000017941 */ /* 0x000fea0003800200 */
.L_x_34:
[----:B------:R-:W-:Y:S01]  /*23b0*/  DADD R96, -R76, R56 ;  /* 0x000000004c607229 */ /* 0x000fe20000000138 */
[----:B------:R-:W-:Y:S01]  /*23c0*/  IMAD.MOV.U32 R12, RZ, RZ, 0x1 ;  /* 0x00000001ff0c7424 */ /* 0x000fe200078e00ff */
[----:B------:R-:W0:Y:S01]  /*23d0*/  LDCU.64 UR4, c[0x0][0x388] ;  /* 0x00007100ff0477ac */ /* 0x000e220008000a00 */
[----:B------:R-:W1:Y:S01]  /*23e0*/  LDC.64 R98, c[0x0][0x3a8] ;  /* 0x0000ea00ff627b82 */ /* 0x000e620000000a00 */
[----:B------:R2:W-:Y:S01]  /*23f0*/  STL.128 [R1+0x160], R4 ;  /* 0x0001600401007387 */ /* 0x0005e20000100c00 */
[----:B------:R-:W-:Y:S01]  /*2400*/  BSSY.RECONVERGENT B1, `(.L_x_36) ;  /* 0x000001b000017945 */ /* 0x000fe20003800200 */
[----:B------:R-:W3:Y:S02]  /*2410*/  MUFU.RCP64H R13, R97 ;  /* 0x00000061000d7308 */ /* 0x000ee40000001800 */
[----:B------:R2:W-:Y:S01]  /*2420*/  STL.128 [R1+0x170], R8 ;  /* 0x0001700801007387 */ /* 0x0005e20000100c00 */
[----:B0-----:R-:W-:Y:S02]  /*2430*/  DADD R84, R56, -UR4 ;  /* 0x8000000438547e29 */ /* 0x001fe40008000000 */
[----:B------:R-:W-:-:S02]  /*2440*/  DADD R130, -R76, UR4 ;  /* 0x000000044c827e29 */ /* 0x000fc40008000100 */
[----:B---3--:R-:W-:Y:S01]  /*2450*/  DFMA R14, -R96, R12, 1 ;  /* 0x3ff00000600e742b */ /* 0x008fe2000000010c */
[----:B-1----:R-:W-:-:S05]  /*2460*/  IMAD.WIDE.U32 R112, R87, 0x8, R98 ;  /* 0x0000000857707825 */ /* 0x002fca00078e0062 */
[----:B------:R-:W-:Y:S02]  /*2470*/  DFMA R94, RZ, R84, R130 ;  /* 0x00000054ff5e722b */ /* 0x000fe40000000082 */
[----:B------:R-:W-:-:S08]  /*2480*/  DFMA R14, R14, R14, R14 ;  /* 0x0000000e0e0e722b */ /* 0x000fd0000000000e */
[----:B------:R-:W-:Y:S01]  /*2490*/  DFMA R14, R12, R14, R12 ;  /* 0x0000000e0c0e722b */ /* 0x000fe2000000000c */
[----:B------:R-:W-:-:S07]  /*24a0*/  FSETP.GEU.AND P1, PT, |R95|, 6.5827683646048100446e-37, PT ;  /* 0x036000005f00780b */ /* 0x000fce0003f2e200 */
[----:B------:R-:W-:-:S08]  /*24b0*/  DFMA R12, -R96, R14, 1 ;  /* 0x3ff00000600c742b */ /* 0x000fd0000000010e */
[----:B------:R-:W-:-:S08]  /*24c0*/  DFMA R12, R14, R12, R14 ;  /* 0x0000000c0e0c722b */ /* 0x000fd0000000000e */
[----:B------:R-:W-:-:S08]  /*24d0*/  DMUL R14, R94, R12 ;  /* 0x0000000c5e0e7228 */ /* 0x000fd00000000000 */
[----:B------:R-:W-:-:S08]  /*24e0*/  DFMA R90, -R96, R14, R94 ;  /* 0x0000000e605a722b */ /* 0x000fd0000000015e */
[----:B------:R-:W-:Y:S01]  /*24f0*/  DFMA R12, R12, R90, R14 ;  /* 0x0000005a0c0c722b */ /* 0x000fe2000000000e */
[----:B------:R-:W-:-:S09]  /*2500*/  IMAD.WIDE.U32 R90, R89, 0x8, R98 ;  /* 0x00000008595a7825 */ /* 0x000fd200078e0062 */
[----:B------:R-:W-:-:S05]  /*2510*/  FFMA R14, RZ, R97, R13 ;  /* 0x00000061ff0e7223 */ /* 0x000fca000000000d */
[----:B------:R-:W-:-:S13]  /*2520*/  FSETP.GT.AND P0, PT, |R14|, 1.469367938527859385e-39, PT ;  /* 0x001000000e00780b */ /* 0x000fda0003f04200 */
[----:B--2---:R-:W-:Y:S05]  /*2530*/  @P0 BRA P1, `(.L_x_37) ;  /* 0x00000000001c0947 */ /* 0x004fea0000800000 */
[----:B------:R-:W-:Y:S01]  /*2540*/  IMAD.MOV.U32 R114, RZ, RZ, R94 ;  /* 0x000000ffff727224 */ /* 0x000fe200078e005e */
[----:B------:R-:W-:Y:S01]  /*2550*/  MOV R13, R95 ;  /* 0x0000005f000d7202 */ /* 0x000fe20000000f00 */
[----:B------:R-:W-:Y:S01]  /*2560*/  IMAD.MOV.U32 R14, RZ, RZ, R96 ;  /* 0x000000ffff0e7224 */ /* 0x000fe200078e0060 */
[----:B------:R-:W-:Y:S01]  /*2570*/  MOV R12, 0x25a0 ;  /* 0x000025a0000c7802 */ /* 0x000fe20000000f00 */
[----:B------:R-:W-:-:S07]  /*2580*/  IMAD.MOV.U32 R15, RZ, RZ, R97 ;  /* 0x000000ffff0f7224 */ /* 0x000fce00078e0061 */
[----:B-----5:R-:W-:Y:S05]  /*2590*/  CALL.REL.NOINC `($__internal_0_$__cuda_sm20_div_rn_f64_full) ;  /* 0x0000003c00807944 */ /* 0x020fea0003c00000 */
[----:B------:R-:W-:-:S07]  /*25a0*/  MOV R12, R14 ;  /* 0x0000000e000c7202 */ /* 0x000fce0000000f00 */
.L_x_37:
[----:B------:R-:W-:Y:S05]  /*25b0*/  BSYNC.RECONVERGENT B1 ;  /* 0x0000000000017941 */ /* 0x000fea0003800200 */
.L_x_36:
[----:B------:R-:W2:Y:S04]  /*25c0*/  LDG.E.64 R106, desc[UR6][R90.64] ;  /* 0x000000065a6a7981 */ /* 0x000ea8000c1e1b00 */
[----:B------:R-:W3:Y:S01]  /*25d0*/  LDG.E.64 R122, desc[UR6][R112.64] ;  /* 0x00000006707a7981 */ /* 0x000ee2000c1e1b00 */
[----:B------:R-:W-:Y:S01]  /*25e0*/  IMAD.MOV.U32 R4, RZ, RZ, 0x1 ;  /* 0x00000001ff047424 */ /* 0x000fe200078e00ff */
[----:B------:R-:W2:Y:S01]  /*25f0*/  LDCU.64 UR4, c[0x0][0x388] ;  /* 0x00007100ff0477ac */ /* 0x000ea20008000a00 */
[----:B------:R-:W-:Y:S01]  /*2600*/  CS2R R14, SRZ ;  /* 0x00000000000e7805 */ /* 0x000fe2000001ff00 */
[----:B------:R-:W-:Y:S04]  /*2610*/  BSSY.RECONVERGENT B1, `(.L_x_38) ;  /* 0x000001b000017945 */ /* 0x000fe80003800200 */
[----:B------:R0:W-:Y:S01]  /*2620*/  STL.128 [R1+0x60], R12 ;  /* 0x0000600c01007387 */ /* 0x0001e20000100c00 */
[----:B--2---:R-:W-:-:S02]  /*2630*/  DADD R104, R106, -UR4 ;  /* 0x800000046a687e29 */ /* 0x004fc40008000000 */
[----:B---3--:R-:W-:Y:S02]  /*2640*/  DADD R10, R106, -R122 ;  /* 0x000000006a0a7229 */ /* 0x008fe4000000087a */
[----:B------:R-:W-:-:S04]  /*2650*/  DADD R138, -R122, UR4 ;  /* 0x000000047a8a7e29 */ /* 0x000fc80008000100 */
[----:B------:R-:W1:Y:S02]  /*2660*/  MUFU.RCP64H R5, R11 ;  /* 0x0000000b00057308 */ /* 0x000e640000001800 */
[----:B-1----:R-:W-:-:S08]  /*2670*/  DFMA R6, -R10, R4, 1 ;  /* 0x3ff000000a06742b */ /* 0x002fd00000000104 */
        /* <DEDUP_REMOVED lines=20> */
.L_x_39:
[----:B------:R-:W-:Y:S05]  /*27c0*/  BSYNC.RECONVERGENT B1 ;  /* 0x0000000000017941 */ /* 0x000fea0003800200 */
.L_x_38:
[----:B------:R-:W2:Y:S04]  /*27d0*/  LDG.E.64 R102, desc[UR6][R90.64+0x8] ;  /* 0x000008065a667981 */ /* 0x000ea8000c1e1b00 */
[----:B------:R-:W3:Y:S01]  /*27e0*/  LDG.E.64 R120, desc[UR6][R112.64+0x8] ;  /* 0x0000080670787981 */ /* 0x000ee2000c1e1b00 */
[----:B------:R-:W-:Y:S01]  /*27f0*/  IMAD.MOV.U32 R4, RZ, RZ, 0x1 ;  /* 0x00000001ff047424 */ /* 0x000fe200078e00ff */
[----:B------:R-:W2:Y:S01]  /*2800*/  LDCU.64 UR4, c[0x0][0x388] ;  /* 0x00007100ff0477ac */ /* 0x000ea20008000a00 */
[----:B------:R-:W-:Y:S01]  /*2810*/  BSSY.RECONVERGENT B1, `(.L_x_40) ;  /* 0x0000017000017945 */ /* 0x000fe20003800200 */
[C---:B--2---:R-:W-:Y:S02]  /*2820*/  DADD R100, R102.reuse, -UR4 ;  /* 0x8000000466647e29 */ /* 0x044fe40008000000 */
[----:B---3--:R-:W-:-:S02]  /*2830*/  DADD R14, R102, -R120 ;  /* 0x00000000660e7229 */ /* 0x008fc40000000878 */
[----:B------:R-:W-:-:S04]  /*2840*/  DADD R140, -R120, UR4 ;  /* 0x00000004788c7e29 */ /* 0x000fc80008000100 */
        /* <DEDUP_REMOVED lines=19> */
.L_x_41:
[----:B------:R-:W-:Y:S05]  /*2980*/  BSYNC.RECONVERGENT B1 ;  /* 0x0000000000017941 */ /* 0x000fea0003800200 */
.L_x_40:
[----:B------:R-:W2:Y:S04]  /*2990*/  LDG.E.64 R90, desc[UR6][R90.64+0x10] ;  /* 0x000010065a5a7981 */ /* 0x000ea8000c1e1b00 */
[----:B------:R-:W3:Y:S01]  /*29a0*/  LDG.E.64 R112, desc[UR6][R112.64+0x10] ;  /* 0x0000100670707981 */ /* 0x000ee2000c1e1b00 */
[----:B------:R-:W-:Y:S01]  /*29b0*/  MOV R4, 0x1 ;  /* 0x0000000100047802 */ /* 0x000fe20000000f00 */
        /* <DEDUP_REMOVED lines=24> */
.L_x_43:
[----:B------:R-:W-:Y:S05]  /*2b40*/  BSYNC.RECONVERGENT B1 ;  /* 0x0000000000017941 */ /* 0x000fea0003800200 */
.L_x_42:
        /* <DEDUP_REMOVED lines=8> */
[----:B---3--:R-:W-:-:S08]  /*2bd0*/  DFMA R12, -R96, R6, 1 ;  /* 0x3ff00000600c742b */ /* 0x008fd00000000106 */
[----:B------:R-:W-:-:S08]  /*2be0*/  DFMA R12, R12, R12, R12 ;  /* 0x0000000c0c0c722b */ /* 0x000fd0000000000c */
[----:B------:R-:W-:Y:S02]  /*2bf0*/  DFMA R12, R6, R12, R6 ;  /* 0x0000000c060c722b */ /* 0x000fe40000000006 */
[----:B------:R-:W-:-:S06]  /*2c00*/  DADD R6, -R56, UR4 ;  /* 0x0000000438067e29 */ /* 0x000fcc0008000100 */
[----:B------:R-:W-:Y:S02]  /*2c10*/  DFMA R94, -R96, R12, 1 ;  /* 0x3ff00000605e742b */ /* 0x000fe4000000010c */
[----:B------:R-:W-:-:S06]  /*2c20*/  DFMA R14, RZ, R86, R6 ;  /* 0x00000056ff0e722b */ /* 0x000fcc0000000006 */
[----:B------:R-:W-:-:S04]  /*2c30*/  DFMA R12, R12, R94, R12 ;  /* 0x0000005e0c0c722b */ /* 0x000fc8000000000c */
[----:B------:R-:W-:-:S04]  /*2c40*/  FSETP.GEU.AND P1, PT, |R15|, 6.5827683646048100446e-37, PT ;  /* 0x036000000f00780b */ /* 0x000fc80003f2e200 */
[----:B------:R-:W-:-:S08]  /*2c50*/  DMUL R6, R14, R12 ;  /* 0x0000000c0e067228 */ /* 0x000fd00000000000 */
[----:B------:R-:W-:-:S08]  /*2c60*/  DFMA R94, -R96, R6, R14 ;  /* 0x00000006605e722b */ /* 0x000fd0000000010e */
[----:B------:R-:W-:Y:S01]  /*2c70*/  DFMA R12, R12, R94, R6 ;  /* 0x0000005e0c0c722b */ /* 0x000fe20000000006 */
[----:B-1----:R-:W-:-:S09]  /*2c80*/  IMAD.WIDE.U32 R94, R92, 0x8, R98 ;  /* 0x000000085c5e7825 */ /* 0x002fd200078e0062 */
        /* <DEDUP_REMOVED lines=10> */
.L_x_45:
[----:B------:R-:W-:Y:S05]  /*2d30*/  BSYNC.RECONVERGENT B1 ;  /* 0x0000000000017941 */ /* 0x000fea0003800200 */
.L_x_44:
[----:B------:R-:W2:Y:S01]  /*2d40*/  LDG.E.64 R98, desc[UR6][R94.64] ;  /* 0x000000065e627981 */ /* 0x000ea2000c1e1b00 */
[----:B------:R-:W-:Y:S01]  /*2d50*/  IMAD.MOV.U32 R6, RZ, RZ, 0x1 ;  /* 0x00000001ff067424 */ /* 0x000fe200078e00ff */
[----:B------:R-:W0:Y:S01]  /*2d60*/  LDCU.64 UR4, c[0x0][0x388] ;  /* 0x00007100ff0477ac */ /* 0x000e220008000a00 */
[----:B------:R-:W-:Y:S01]  /*2d70*/  BSSY.RECONVERGENT B1, `(.L_x_46) ;  /* 0x000001d000017945 */ /* 0x000fe20003800200 */
[----:B--2---:R-:W-:Y:S02]  /*2d80*/  DADD R92, -R106, R98 ;  /* 0x000000006a5c7229 */ /* 0x004fe40000000162 */
[----:B0-----:R-:W-:-:S04]  /*2d90*/  DADD R96, R98, -UR4 ;  /* 0x8000000462607e29 */ /* 0x001fc80008000000 */
[----:B------:R-:W0:Y:S02]  /*2da0*/  MUFU.RCP64H R7, R93 ;  /* 0x0000005d00077308 */ /* 0x000e240000001800 */
[----:B0-----:R-:W-:-:S08]  /*2db0*/  DFMA R8, -R92, R6, 1 ;  /* 0x3ff000005c08742b */ /* 0x001fd00000000106 */
[----:B------:R-:W-:-:S08]  /*2dc0*/  DFMA R8, R8, R8, R8 ;  /* 0x000000080808722b */ /* 0x000fd00000000008 */
[----:B------:R-:W-:Y:S02]  /*2dd0*/  DFMA R8, R6, R8, R6 ;  /* 0x000000080608722b */ /* 0x000fe40000000006 */
[----:B------:R-:W-:-:S06]  /*2de0*/  DADD R6, -R106, UR4 ;  /* 0x000000046a067e29 */ /* 0x000fcc0008000100 */
[----:B------:R-:W-:Y:S02]  /*2df0*/  DFMA R14, -R92, R8, 1 ;  /* 0x3ff000005c0e742b */ /* 0x000fe40000000108 */
[----:B------:R-:W-:-:S06]  /*2e00*/  DFMA R10, RZ, R96, R6 ;  /* 0x00000060ff0a722b */ /* 0x000fcc0000000006 */
[----:B------:R-:W-:Y:S01]  /*2e10*/  DFMA R6, R8, R14, R8 ;  /* 0x0000000e0806722b */ /* 0x000fe20000000008 */
[----:B------:R-:W-:Y:S01]  /*2e20*/  IMAD.MOV.U32 R14, RZ, RZ, 0x0 ;  /* 0x00000000ff0e7424 */ /* 0x000fe200078e00ff */
[----:B------:R-:W-:Y:S02]  /*2e30*/  MOV R15, 0x3ff00000 ;  /* 0x3ff00000000f7802 */ /* 0x000fe40000000f00 */
[----:B------:R-:W-:-:S04]  /*2e40*/  FSETP.GEU.AND P1, PT, |R11|, 6.5827683646048100446e-37, PT ;  /* 0x036000000b00780b */ /* 0x000fc80003f2e200 */
[----:B------:R-:W-:Y:S01]  /*2e50*/  DMUL R8, R10, R6 ;  /* 0x000000060a087228 */ /* 0x000fe20000000000 */
[----:B------:R0:W-:Y:S07]  /*2e60*/  STL.128 [R1+0x80], R12 ;  /* 0x0000800c01007387 */ /* 0x0001ee0000100c00 */
        /* <DEDUP_REMOVED lines=11> */
[----:B------:R-:W-:Y:S01]  /*2f20*/  IMAD.MOV.U32 R6, RZ, RZ, R14 ;  /* 0x000000ffff067224 */ /* 0x000fe200078e000e */
[----:B------:R-:W-:-:S07]  /*2f30*/  MOV R7, R13 ;  /* 0x0000000d00077202 */ /* 0x000fce0000000f00 */
.L_x_47:
[----:B------:R-:W-:Y:S05]  /*2f40*/  BSYNC.RECONVERGENT B1 ;  /* 0x0000000000017941 */ /* 0x000fea0003800200 */
.L_x_46:
        /* <DEDUP_REMOVED lines=26> */
.L_x_49:
[----:B------:R-:W-:Y:S05]  /*30f0*/  BSYNC.RECONVERGENT B1 ;  /* 0x0000000000017941 */ /* 0x000fea0003800200 */
.L_x_48:
        /* <DEDUP_REMOVED lines=26> */
.L_x_51:
[----:B------:R-:W-:Y:S05]  /*32a0*/  BSYNC.RECONVERGENT B1 ;  /* 0x0000000000017941 */ /* 0x000fea0003800200 */
.L_x_50:
[----:B------:R-:W-:Y:S01]  /*32b0*/  DADD R124, R30, -R24 ;  /* 0x000000001e7c7229 */ /* 0x000fe20000000818 */
[----:B------:R-:W-:Y:S01]  /*32c0*/  MOV R12, 0x1 ;  /* 0x00000001000c7802 */ /* 0x000fe20000000f00 */
[----:B------:R-:W0:Y:S01]  /*32d0*/  LDCU.64 UR4, c[0x0][0x388] ;  /* 0x00007100ff0477ac */ /* 0x000e220008000a00 */
[----:B------:R-:W1:Y:S01]  /*32e0*/  LDC.64 R126, c[0x0][0x3a8] ;  /* 0x0000ea00ff7e7b82 */ /* 0x000e620000000a00 */
[----:B------:R2:W-:Y:S01]  /*32f0*/  STL.128 [R1+0x190], R4 ;  /* 0x0001900401007387 */ /* 0x0005e20000100c00 */
[----:B------:R-:W-:Y:S01]  /*3300*/  BSSY.RECONVERGENT B1, `(.L_x_52) ;  /* 0x0000019000017945 */ /* 0x000fe20003800200 */
[----:B------:R-:W3:Y:S02]  /*3310*/  MUFU.RCP64H R13, R125 ;  /* 0x0000007d000d7308 */ /* 0x000ee40000001800 */
[----:B------:R2:W-:Y:S01]  /*3320*/  STL.128 [R1+0x1a0], R8 ;  /* 0x0001a00801007387 */ /* 0x0005e20000100c00 */
[----:B---3--:R-:W-:-:S08]  /*3330*/  DFMA R14, -R124, R12, 1 ;  /* 0x3ff000007c0e742b */ /* 0x008fd0000000010c */
[----:B------:R-:W-:-:S08]  /*3340*/  DFMA R14, R14, R14, R14 ;  /* 0x0000000e0e0e722b */ /* 0x000fd0000000000e */
[----:B------:R-:W-:Y:S02]  /*3350*/  DFMA R14, R12, R14, R12 ;  /* 0x0000000e0c0e722b */ /* 0x000fe4000000000c */
[----:B0-----:R-:W-:-:S06]  /*3360*/  DADD R12, -R24, UR4 ;  /* 0x00000004180c7e29 */ /* 0x001fcc0008000100 */
        /* <DEDUP_REMOVED lines=17> */
[----:B------:R-:W-:-:S07]  /*3480*/  IMAD.MOV.U32 R12, RZ, RZ, R14 ;  /* 0x000000ffff0c7224 */ /* 0x000fce00078e000e */
.L_x_53:
[----:B------:R-:W-:Y:S05]  /*3490*/  BSYNC.RECONVERGENT B1 ;  /* 0x0000000000017941 */ /* 0x000fea0003800200 */
.L_x_52:
[----:B------:R-:W2:Y:S01]  /*34a0*/  LDG.E.64 R118, desc[UR6][R116.64] ;  /* 0x0000000674767981 */ /* 0x000ea2000c1e1b00 */
[----:B------:R-:W-:Y:S01]  /*34b0*/  MOV R4, 0x1 ;  /* 0x0000000100047802 */ /* 0x000fe20000000f00 */
[----:B------:R-:W0:Y:S01]  /*34c0*/  LDCU.64 UR4, c[0x0][0x388] ;  /* 0x00007100ff0477ac */ /* 0x000e220008000a00 */
[----:B------:R-:W-:Y:S01]  /*34d0*/  IMAD.MOV.U32 R14, RZ, RZ, 0x0 ;  /* 0x00000000ff0e7424 */ /* 0x000fe200078e00ff */
[----:B------:R-:W-:Y:S01]  /*34e0*/  BSSY.RECONVERGENT B1, `(.L_x_54) ;  /* 0x000001a000017945 */ /* 0x000fe20003800200 */
[----:B------:R-:W-:-:S05]  /*34f0*/  IMAD.MOV.U32 R15, RZ, RZ, 0x3ff00000 ;  /* 0x3ff00000ff0f7424 */ /* 0x000fca00078e00ff */
[----:B------:R1:W-:Y:S01]  /*3500*/  STL.128 [R1+0x90], R12 ;  /* 0x0000900c01007387 */ /* 0x0003e20000100c00 */
[----:B--2---:R-:W-:-:S06]  /*3510*/  DADD R6, R98, -R118 ;  /* 0x0000000062067229 */ /* 0x004fcc0000000876 */
[----:B------:R-:W2:Y:S02]  /*3520*/  MUFU.RCP64H R5, R7 ;  /* 0x0000000700057308 */ /* 0x000ea40000001800 */
[----:B--2---:R-:W-:-:S08]  /*3530*/  DFMA R8, -R6, R4, 1 ;  /* 0x3ff000000608742b */ /* 0x004fd00000000104 */
        /* <DEDUP_REMOVED lines=15> */
[----:B------:R-:W-:Y:S01]  /*3630*/  MOV R12, 0x3660 ;  /* 0x00003660000c7802 */ /* 0x000fe20000000f00 */
[----:B------:R-:W-:-:S07]  /*3640*/  IMAD.MOV.U32 R15, RZ, RZ, R7 ;  /* 0x000000ffff0f7224 */ /* 0x000fce00078e0007 */
[----:B-----5:R-:W-:Y:S05]  /*3650*/  CALL.REL.NOINC `($__internal_0_$__cuda_sm20_div_rn_f64_full) ;  /* 0x0000002c00507944 */ /* 0x020fea0003c00000 */
[----:B------:R-:W-:Y:S01]  /*3660*/  MOV R8, R14 ;  /* 0x0000000e00087202 */ /* 0x000fe20000000f00 */
[----:B------:R-:W-:-:S07]  /*3670*/  IMAD.MOV.U32 R9, RZ, RZ, R13 ;  /* 0x000000ffff097224 */ /* 0x000fce00078e000d */
.L_x_55:
[----:B------:R-:W-:Y:S05]  /*3680*/  BSYNC.RECONVERGENT B1 ;  /* 0x0000000000017941 */ /* 0x000fea0003800200 */
.L_x_54:
[----:B------:R-:W2:Y:S01]  /*3690*/  LDG.E.64 R124, desc[UR6][R116.64+0x8] ;  /* 0x00000806747c7981 */ /* 0x000ea2000c1e1b00 */
[----:B------:R-:W-:Y:S01]  /*36a0*/  IMAD.MOV.U32 R4, RZ, RZ, 0x1 ;  /* 0x00000001ff047424 */ /* 0x000fe200078e00ff */
[----:B------:R-:W0:Y:S01]  /*36b0*/  LDCU.64 UR4, c[0x0][0x388] ;  /* 0x00007100ff0477ac */ /* 0x000e220008000a00 */
[----:B------:R-:W-:Y:S01]  /*36c0*/  BSSY.RECONVERGENT B1, `(.L_x_56) ;  /* 0x0000016000017945 */ /* 0x000fe20003800200 */
[----:B--2---:R-:W-:-:S06]  /*36d0*/  DADD R14, R110, -R124 ;  /* 0x000000006e0e7229 */ /* 0x004fcc000000087c */
[----:B------:R-:W1:Y:S02]  /*36e0*/  MUFU.RCP64H R5, R15 ;  /* 0x0000000f00057308 */ /* 0x000e640000001800 */
[----:B-1----:R-:W-:-:S08]  /*36f0*/  DFMA R6, -R14, R4, 1 ;  /* 0x3ff000000e06742b */ /* 0x002fd00000000104 */
        /* <DEDUP_REMOVED lines=18> */
.L_x_57:
[----:B------:R-:W-:Y:S05]  /*3820*/  BSYNC.RECONVERGENT B1 ;  /* 0x0000000000017941 */ /* 0x000fea0003800200 */
.L_x_56:
[----:B------:R-:W2:Y:S01]  /*3830*/  LDG.E.64 R116, desc[UR6][R116.64+0x10] ;  /* 0x0000100674747981 */ /* 0x000ea2000c1e1b00 */
[----:B------:R-:W-:Y:S01]  /*3840*/  MOV R4, 0x1 ;  /* 0x0000000100047802 */ /* 0x000fe20000000f00 */
        /* <DEDUP_REMOVED lines=23> */
.L_x_59:
[----:B------:R-:W-:Y:S05]  /*39c0*/  BSYNC.RECONVERGENT B1 ;  /* 0x0000000000017941 */ /* 0x000fea0003800200 */
.L_x_58:
[----:B------:R-:W-:Y:S01]  /*39d0*/  DADD R14, -R76, R24 ;  /* 0x000000004c0e7229 */ /* 0x000fe20000000118 */
[----:B------:R-:W-:Y:S01]  /*39e0*/  IMAD.MOV.U32 R6, RZ, RZ, 0x1 ;  /* 0x00000001ff067424 */ /* 0x000fe200078e00ff */
[----:B------:R-:W0:Y:S01]  /*39f0*/  LDCU.64 UR4, c[0x0][0x388] ;  /* 0x00007100ff0477ac */ /* 0x000e220008000a00 */
[----:B------:R1:W-:Y:S01]  /*3a00*/  STL.128 [R1+0x1b0], R8 ;  /* 0x0001b00801007387 */ /* 0x0003e20000100c00 */
[----:B------:R-:W-:Y:S02]  /*3a10*/  BSSY.RECONVERGENT B1, `(.L_x_60) ;  /* 0x0000014000017945 */ /* 0x000fe40003800200 */
[----:B------:R-:W2:Y:S01]  /*3a20*/  MUFU.RCP64H R7, R15 ;  /* 0x0000000f00077308 */ /* 0x000ea20000001800 */
[----:B0-----:R-:W-:Y:S02]  /*3a30*/  DADD R128, R24, -UR4 ;  /* 0x8000000418807e29 */ /* 0x001fe40008000000 */
[----:B--2---:R-:W-:-:S06]  /*3a40*/  DFMA R12, -R14, R6, 1 ;  /* 0x3ff000000e0c742b */ /* 0x004fcc0000000106 */
        /* <DEDUP_REMOVED lines=13> */
[----:B------:R-:W-:-:S07]  /*3b20*/  MOV R12, 0x3b40 ;  /* 0x00003b40000c7802 */ /* 0x000fce0000000f00 */
[----:B-----5:R-:W-:Y:S05]  /*3b30*/  CALL.REL.NOINC `($__internal_0_$__cuda_sm20_div_rn_f64_full) ;  /* 0x0000002800187944 */ /* 0x020fea0003c00000 */
[----:B------:R-:W-:-:S07]  /*3b40*/  MOV R12, R14 ;  /* 0x0000000e000c7202 */ /* 0x000fce0000000f00 */
.L_x_61:
[----:B------:R-:W-:Y:S05]  /*3b50*/  BSYNC.RECONVERGENT B1 ;  /* 0x0000000000017941 */ /* 0x000fea0003800200 */
.L_x_60:
[----:B------:R-:W-:Y:S01]  /*3b60*/  DADD R10, -R122, R118 ;  /* 0x000000007a0a7229 */ /* 0x000fe20000000176 */
[----:B------:R-:W-:Y:S01]  /*3b70*/  IMAD.MOV.U32 R6, RZ, RZ, 0x1 ;  /* 0x00000001ff067424 */ /* 0x000fe200078e00ff */
[----:B------:R-:W0:Y:S01]  /*3b80*/  LDCU.64 UR4, c[0x0][0x388] ;  /* 0x00007100ff0477ac */ /* 0x000e220008000a00 */
[----:B------:R-:W-:Y:S01]  /*3b90*/  IMAD.MOV.U32 R14, RZ, RZ, 0x0 ;  /* 0x00000000ff0e7424 */ /* 0x000fe200078e00ff */
[----:B------:R-:W-:Y:S01]  /*3ba0*/  MOV R15, 0x3ff00000 ;  /* 0x3ff00000000f7802 */ /* 0x000fe20000000f00 */
[----:B------:R-:W-:Y:S01]  /*3bb0*/  BSSY.RECONVERGENT B1, `(.L_x_62) ;  /* 0x0000018000017945 */ /* 0x000fe20003800200 */
[----:B------:R-:W1:Y:S03]  /*3bc0*/  MUFU.RCP64H R7, R11 ;  /* 0x0000000b00077308 */ /* 0x000e660000001800 */
[----:B------:R2:W-:Y:S01]  /*3bd0*/  STL.128 [R1+0xb0], R12 ;  /* 0x0000b00c01007387 */ /* 0x0005e20000100c00 */
[----:B0-----:R-:W-:-:S02]  /*3be0*/  DADD R136, R118, -UR4 ;  /* 0x8000000476887e29 */ /* 0x001fc40008000000 */
[----:B-1----:R-:W-:-:S06]  /*3bf0*/  DFMA R8, -R10, R6, 1 ;  /* 0x3ff000000a08742b */ /* 0x002fcc0000000106 */
        /* <DEDUP_REMOVED lines=12> */
[----:B------:R-:W-:Y:S01]  /*3cc0*/  IMAD.MOV.U32 R13, RZ, RZ, R115 ;  /* 0x000000ffff0d7224 */ /* 0x000fe200078e0073 */
[----:B------:R-:W-:Y:S01]  /*3cd0*/  MOV R15, R11 ;  /* 0x0000000b000f7202 */ /* 0x000fe20000000f00 */
[----:B------:R-:W-:Y:S01]  /*3ce0*/  IMAD.MOV.U32 R14, RZ, RZ, R10 ;  /* 0x000000ffff0e7224 */ /* 0x000fe200078e000a */
[----:B------:R-:W-:-:S07]  /*3cf0*/  MOV R12, 0x3d10 ;  /* 0x00003d10000c7802 */ /* 0x000fce0000000f00 */
[----:B-----5:R-:W-:Y:S05]  /*3d00*/  CALL.REL.NOINC `($__internal_0_$__cuda_sm20_div_rn_f64_full) ;  /* 0x0000002400a47944 */ /* 0x020fea0003c00000 */
[----:B------:R-:W-:Y:S02]  /*3d10*/  IMAD.MOV.U32 R6, RZ, RZ, R14 ;  /* 0x000000ffff067224 */ /* 0x000fe400078e000e */
[----:B------:R-:W-:-:S07]  /*3d20*/  IMAD.MOV.U32 R7, RZ, RZ, R13 ;  /* 0x000000ffff077224 */ /* 0x000fce00078e000d */
.L_x_63:
[----:B------:R-:W-:Y:S05]  /*3d30*/  BSYNC.RECONVERGENT B1 ;  /* 0x0000000000017941 */ /* 0x000fea0003800200 */
.L_x_62:
[----:B------:R-:W-:Y:S01]  /*3d40*/  DADD R14, -R120, R124 ;  /* 0x00000000780e7229 */ /* 0x000fe2000000017c */
[----:B------:R-:W-:Y:S01]  /*3d50*/  MOV R8, 0x1 ;  /* 0x0000000100087802 */ /* 0x000fe20000000f00 */
[----:B------:R-:W0:Y:S01]  /*3d60*/  LDCU.64 UR4, c[0x0][0x388] ;  /* 0x00007100ff0477ac */ /* 0x000e220008000a00 */
[----:B------:R-:W-:Y:S03]  /*3d70*/  BSSY.RECONVERGENT B1, `(.L_x_64) ;  /* 0x0000015000017945 */ /* 0x000fe60003800200 */
[----:B------:R-:W1:Y:S01]  /*3d80*/  MUFU.RCP64H R9, R15 ;  /* 0x0000000f00097308 */ /* 0x000e620000001800 */
[----:B0-----:R-:W-:Y:S02]  /*3d90*/  DADD R138, R124, -UR4 ;  /* 0x800000047c8a7e29 */ /* 0x001fe40008000000 */
        /* <DEDUP_REMOVED lines=18> */
.L_x_65:
[----:B------:R-:W-:Y:S05]  /*3ec0*/  BSYNC.RECONVERGENT B1 ;  /* 0x0000000000017941 */ /* 0x000fea0003800200 */
.L_x_64:
[----:B------:R-:W-:Y:S01]  /*3ed0*/  DADD R14, -R112, R116 ;  /* 0x00000000700e7229 */ /* 0x000fe20000000174 */
[----:B------:R-:W-:Y:S01]  /*3ee0*/  IMAD.MOV.U32 R10, RZ, RZ, 0x1 ;  /* 0x00000001ff0a7424 */ /* 0x000fe200078e00ff */
[----:B------:R-:W0:Y:S01]  /*3ef0*/  LDCU.64 UR4, c[0x0][0x388] ;  /* 0x00007100ff0477ac */ /* 0x000e220008000a00 */
[----:B------:R-:W-:Y:S03]  /*3f00*/  BSSY.RECONVERGENT B1, `(.L_x_66) ;  /* 0x0000015000017945 */ /* 0x000fe60003800200 */
[----:B------:R-:W1:Y:S01]  /*3f10*/  MUFU.RCP64H R11, R15 ;  /* 0x0000000f000b7308 */ /* 0x000e620000001800 */
[----:B0-----:R-:W-:Y:S02]  /*3f20*/  DADD R130, R116, -UR4 ;  /* 0x8000000474827e29 */ /* 0x001fe40008000000 */
        /* <DEDUP_REMOVED lines=18> */
.L_x_67:
[----:B------:R-:W-:Y:S05]  /*4050*/  BSYNC.RECONVERGENT B1 ;  /* 0x0000000000017941 */ /* 0x000fea0003800200 */
.L_x_66:
[----:B------:R-:W-:Y:S01]  /*4060*/  DADD R14, -R78, R76 ;  /* 0x000000004e0e7229 */ /* 0x000fe2000000014c */
[----:B------:R-:W-:Y:S01]  /*4070*/  IMAD.MOV.U32 R12, RZ, RZ, 0x1 ;  /* 0x00000001ff0c7424 */ /* 0x000fe200078e00ff */
[----:B------:R-:W0:Y:S01]  /*4080*/  LDCU.64 UR4, c[0x0][0x388] ;  /* 0x00007100ff0477ac */ /* 0x000e220008000a00 */
[----:B------:R1:W-:Y:S01]  /*4090*/  STL.128 [R1+0x1c0], R4 ;  /* 0x0001c00401007387 */ /* 0x0003e20000100c00 */
[----:B------:R-:W-:Y:S02]  /*40a0*/  BSSY.RECONVERGENT B1, `(.L_x_68) ;  /* 0x0000015000017945 */ /* 0x000fe40003800200 */
[----:B------:R-:W2:Y:S01]  /*40b0*/  MUFU.RCP64H R13, R15 ;  /* 0x0000000f000d7308 */ /* 0x000ea20000001800 */
[----:B------:R1:W-:Y:S01]  /*40c0*/  STL.128 [R1+0x1d0], R8 ;  /* 0x0001d00801007387 */ /* 0x0003e20000100c00 */
        /* <DEDUP_REMOVED lines=14> */
[----:B------:R-:W-:Y:S02]  /*41b0*/  MOV R13, R115 ;  /* 0x00000073000d7202 */ /* 0x000fe40000000f00 */
[----:B------:R-:W-:-:S07]  /*41c0*/  MOV R12, 0x41e0 ;  /* 0x000041e0000c7802 */ /* 0x000fce0000000f00 */
[----:B-----5:R-:W-:Y:S05]  /*41d0*/  CALL.REL.NOINC `($__internal_0_$__cuda_sm20_div_rn_f64_full) ;  /* 0x0000002000707944 */ /* 0x020fea0003c00000 */
[----:B------:R-:W-:-:S07]  /*41e0*/  IMAD.MOV.U32 R12, RZ, RZ, R14 ;  /* 0x000000ffff0c7224 */ /* 0x000fce00078e000e */
.L_x_69:
[----:B------:R-:W-:Y:S05]  /*41f0*/  BSYNC.RECONVERGENT B1 ;  /* 0x0000000000017941 */ /* 0x000fea0003800200 */
.L_x_68:
[----:B------:R-:W-:Y:S01]  /*4200*/  DADD R82, -R82, R122 ;  /* 0x0000000052527229 */ /* 0x000fe2000000017a */
[----:B------:R-:W-:Y:S01]  /*4210*/  IMAD.MOV.U32 R2, RZ, RZ, 0x1 ;  /* 0x00000001ff027424 */ /* 0x000fe200078e00ff */
[----:B------:R-:W0:Y:S01]  /*4220*/  LDCU.64 UR4, c[0x0][0x388] ;  /* 0x00007100ff0477ac */ /* 0x000e220008000a00 */
[----:B------:R-:W-:Y:S01]  /*4230*/  MOV R14, 0x0 ;  /* 0x00000000000e7802 */ /* 0x000fe20000000f00 */
[----:B------:R-:W-:Y:S01]  /*4240*/  IMAD.MOV.U32 R15, RZ, RZ, 0x3ff00000 ;  /* 0x3ff00000ff0f7424 */ /* 0x000fe200078e00ff */
        /* <DEDUP_REMOVED lines=22> */
[----:B------:R-:W-:Y:S01]  /*43b0*/  IMAD.MOV.U32 R4, RZ, RZ, R14 ;  /* 0x000000ffff047224 */ /* 0x000fe200078e000e */
[----:B------:R-:W-:-:S07]  /*43c0*/  MOV R5, R13 ;  /* 0x0000000d00057202 */ /* 0x000fce0000000f00 */
.L_x_71:
[----:B------:R-:W-:Y:S05]  /*43d0*/  BSYNC.RECONVERGENT B1 ;  /* 0x0000000000017941 */ /* 0x000fea0003800200 */
.L_x_70:
[----:B------:R-:W-:Y:S01]  /*43e0*/  DADD R14, -R74, R120 ;  /* 0x000000004a0e7229 */ /* 0x000fe20000000178 */
[----:B------:R-:W-:Y:S01]  /*43f0*/  IMAD.MOV.U32 R2, RZ, RZ, 0x1 ;  /* 0x00000001ff027424 */ /* 0x000fe200078e00ff */
        /* <DEDUP_REMOVED lines=22> */
.L_x_73:
[----:B------:R-:W-:Y:S05]  /*4560*/  BSYNC.RECONVERGENT B1 ;  /* 0x0000000000017941 */ /* 0x000fea0003800200 */
.L_x_72:
        /* <DEDUP_REMOVED lines=24> */
.L_x_75:
[----:B------:R-:W-:Y:S05]  /*46f0*/  BSYNC.RECONVERGENT B1 ;  /* 0x0000000000017941 */ /* 0x000fea0003800200 */
.L_x_74:
[----:B------:R-:W-:Y:S01]  /*4700*/  DADD R56, -R58, R56 ;  /* 0x000000003a387229 */ /* 0x000fe20000000138 */
[----:B------:R-:W-:Y:S01]  /*4710*/  MOV R2, 0x1 ;  /* 0x0000000100027802 */ /* 0x000fe20000000f00 */
[----:B------:R-:W-:Y:S01]  /*4720*/  DFMA R12, RZ, R84, R64 ;  /* 0x00000054ff0c722b */ /* 0x000fe20000000040 */
[----:B------:R0:W-:Y:S01]  /*4730*/  STL.128 [R1+0x1e0], R4 ;  /* 0x0001e00401007387 */ /* 0x0001e20000100c00 */
[----:B------:R-:W-:Y:S02]  /*4740*/  BSSY.RECONVERGENT B1, `(.L_x_76) ;  /* 0x0000014000017945 */ /* 0x000fe40003800200 */
[----:B------:R-:W1:Y:S06]  /*4750*/  MUFU.RCP64H R3, R57 ;  /* 0x0000003900037308 */ /* 0x000e6c0000001800 */
[----:B------:R-:W-:Y:S01]  /*4760*/  FSETP.GEU.AND P1, PT, |R13|, 6.5827683646048100446e-37, PT ;  /* 0x036000000d00780b */ /* 0x000fe20003f2e200 */
[----:B-1----:R-:W-:-:S08]  /*4770*/  DFMA R10, -R56, R2, 1 ;  /* 0x3ff00000380a742b */ /* 0x002fd00000000102 */
        /* <DEDUP_REMOVED lines=13> */
[----:B------:R-:W-:-:S07]  /*4850*/  MOV R12, 0x4870 ;  /* 0x00004870000c7802 */ /* 0x000fce0000000f00 */
[----:B-----5:R-:W-:Y:S05]  /*4860*/  CALL.REL.NOINC `($__internal_0_$__cuda_sm20_div_rn_f64_full) ;  /* 0x0000001800cc7944 */ /* 0x020fea0003c00000 */
[----:B------:R-:W-:-:S07]  /*4870*/  IMAD.MOV.U32 R15, RZ, RZ, R13 ;  /* 0x000000ffff0f7224 */ /* 0x000fce00078e000d */
.L_x_77:
[----:B------:R-:W-:Y:S05]  /*4880*/  BSYNC.RECONVERGENT B1 ;  /* 0x0000000000017941 */ /* 0x000fea0003800200 */
.L_x_76:
[----:B------:R-:W-:Y:S01]  /*4890*/  DADD R62, -R62, R106 ;  /* 0x000000003e3e7229 */ /* 0x000fe2000000016a */
[----:B------:R-:W-:Y:S01]  /*48a0*/  IMAD.MOV.U32 R2, RZ, RZ, 0x1 ;  /* 0x00000001ff027424 */ /* 0x000fe200078e00ff */
[----:B------:R-:W-:Y:S01]  /*48b0*/  DFMA R114, RZ, R104, R66 ;  /* 0x00000068ff72722b */ /* 0x000fe20000000042 */
[----:B------:R-:W-:Y:S01]  /*48c0*/  CS2R R12, SRZ ;  /* 0x00000000000c7805 */ /* 0x000fe2000001ff00 */
[----:B------:R-:W-:Y:S02]  /*48d0*/  BSSY.RECONVERGENT B1, `(.L_x_78) ;  /* 0x0000016000017945 */ /* 0x000fe40003800200 */
[----:B------:R-:W0:Y:S02]  /*48e0*/  MUFU.RCP64H R3, R63 ;  /* 0x0000003f00037308 */ /* 0x000e240000001800 */
[----:B------:R1:W-:Y:S04]  /*48f0*/  STL.128 [R1+0xe0], R12 ;  /* 0x0000e00c01007387 */ /* 0x0003e80000100c00 */
        /* <DEDUP_REMOVED lines=19> */
.L_x_79:
[----:B------:R-:W-:Y:S05]  /*4a30*/  BSYNC.RECONVERGENT B1 ;  /* 0x0000000000017941 */ /* 0x000fea0003800200 */
.L_x_78:
[----:B------:R-:W-:Y:S01]  /*4a40*/  DADD R14, -R48, R102 ;  /* 0x00000000300e7229 */ /* 0x000fe20000000166 */
[----:B------:R-:W-:Y:S01]  /*4a50*/  IMAD.MOV.U32 R2, RZ, RZ, 0x1 ;  /* 0x00000001ff027424 */ /* 0x000fe200078e00ff */
[----:B------:R-:W-:Y:S01]  /*4a60*/  DFMA R12, RZ, R100, R60 ;  /* 0x00000064ff0c722b */ /* 0x000fe2000000003c */
[----:B------:R-:W-:Y:S03]  /*4a70*/  BSSY.RECONVERGENT B1, `(.L_x_80) ;  /* 0x0000013000017945 */ /* 0x000fe60003800200 */
[----:B------:R-:W0:Y:S06]  /*4a80*/  MUFU.RCP64H R3, R15 ;  /* 0x0000000f00037308 */ /* 0x000e2c0000001800 */
        /* <DEDUP_REMOVED lines=17> */
.L_x_81:
[----:B------:R-:W-:Y:S05]  /*4ba0*/  BSYNC.RECONVERGENT B1 ;  /* 0x0000000000017941 */ /* 0x000fea0003800200 */
.L_x_80:
[----:B------:R-:W-:Y:S01]  /*4bb0*/  DADD R14, -R36, R90 ;  /* 0x00000000240e7229 */ /* 0x000fe2000000015a */
[----:B------:R-:W-:Y:S01]  /*4bc0*/  MOV R2, 0x1 ;  /* 0x0000000100027802 */ /* 0x000fe20000000f00 */
        /* <DEDUP_REMOVED lines=20> */
.L_x_83:
[----:B------:R-:W-:Y:S05]  /*4d10*/  BSYNC.RECONVERGENT B1 ;  /* 0x0000000000017941 */ /* 0x000fea0003800200 */
.L_x_82:
[C---:B------:R-:W-:Y:S01]  /*4d20*/  DADD R14, -R32.reuse, R30 ;  /* 0x00000000200e7229 */ /* 0x040fe2000000011e */
[----:B------:R-:W-:Y:S01]  /*4d30*/  IMAD.MOV.U32 R2, RZ, RZ, 0x1 ;  /* 0x00000001ff027424 */ /* 0x000fe200078e00ff */
[----:B------:R-:W0:Y:S01]  /*4d40*/  LDCU.64 UR4, c[0x0][0x388] ;  /* 0x00007100ff0477ac */ /* 0x000e220008000a00 */
[----:B------:R1:W-:Y:S01]  /*4d50*/  STL.128 [R1+0x1f0], R8 ;  /* 0x0001f00801007387 */ /* 0x0003e20000100c00 */
[----:B------:R-:W-:Y:S02]  /*4d60*/  BSSY.RECONVERGENT B1, `(.L_x_84) ;  /* 0x0000015000017945 */ /* 0x000fe40003800200 */
[----:B------:R-:W2:Y:S01]  /*4d70*/  MUFU.RCP64H R3, R15 ;  /* 0x0000000f00037308 */ /* 0x000ea20000001800 */
[----:B------:R1:W-:Y:S01]  /*4d80*/  STL.128 [R1+0x200], R4 ;  /* 0x0002000401007387 */ /* 0x0003e20000100c00 */
[----:B0-----:R-:W-:Y:S02]  /*4d90*/  DADD R32, -R32, UR4 ;  /* 0x0000000420207e29 */ /* 0x001fe40008000100 */
        /* <DEDUP_REMOVED lines=17> */
.L_x_85:
[----:B------:R-:W-:Y:S05]  /*4eb0*/  BSYNC.RECONVERGENT B1 ;  /* 0x0000000000017941 */ /* 0x000fea0003800200 */
.L_x_84:
[C---:B------:R-:W-:Y:S01]  /*4ec0*/  DADD R98, -R46.reuse, R98 ;  /* 0x000000002e627229 */ /* 0x040fe20000000162 */
[----:B------:R-:W-:Y:S01]  /*4ed0*/  IMAD.MOV.U32 R2, RZ, RZ, 0x1 ;  /* 0x00000001ff027424 */ /* 0x000fe200078e00ff */
[----:B------:R-:W0:Y:S01]  /*4ee0*/  LDCU.64 UR4, c[0x0][0x388] ;  /* 0x00007100ff0477ac */ /* 0x000e220008000a00 */
[----:B------:R-:W-:Y:S01]  /*4ef0*/  CS2R R14, SRZ ;  /* 0x00000000000e7805 */ /* 0x000fe2000001ff00 */
[----:B------:R-:W-:Y:S02]  /*4f00*/  BSSY.RECONVERGENT B1, `(.L_x_86) ;  /* 0x0000018000017945 */ /* 0x000fe40003800200 */
[----:B------:R-:W1:Y:S02]  /*4f10*/  MUFU.RCP64H R3, R99 ;  /* 0x0000006300037308 */ /* 0x000e640000001800 */
[----:B------:R2:W-:Y:S01]  /*4f20*/  STL.128 [R1+0x100], R12 ;  /* 0x0001000c01007387 */ /* 0x0005e20000100c00 */
[----:B0-----:R-:W-:Y:S02]  /*4f30*/  DADD R46, -R46, UR4 ;  /* 0x000000042e2e7e29 */ /* 0x001fe40008000100 */
        /* <DEDUP_REMOVED lines=20> */
.L_x_87:
[----:B------:R-:W-:Y:S05]  /*5080*/  BSYNC.RECONVERGENT B1 ;  /* 0x0000000000017941 */ /* 0x000fea0003800200 */
.L_x_86:
[C---:B------:R-:W-:Y:S01]  /*5090*/  DADD R14, -R34.reuse, R110 ;  /* 0x00000000220e7229 */ /* 0x040fe2000000016e */
[----:B------:R-:W-:Y:S01]  /*50a0*/  IMAD.MOV.U32 R2, RZ, RZ, 0x1 ;  /* 0x00000001ff027424 */ /* 0x000fe200078e00ff */
[----:B------:R-:W0:Y:S01]  /*50b0*/  LDCU.64 UR4, c[0x0][0x388] ;  /* 0x00007100ff0477ac */ /* 0x000e220008000a00 */
[----:B------:R-:W-:Y:S03]  /*50c0*/  BSSY.RECONVERGENT B1, `(.L_x_88) ;  /* 0x0000015000017945 */ /* 0x000fe60003800200 */
[----:B------:R-:W1:Y:S01]  /*50d0*/  MUFU.RCP64H R3, R15 ;  /* 0x0000000f00037308 */ /* 0x000e620000001800 */
        /* <DEDUP_REMOVED lines=19> */
.L_x_89:
[----:B------:R-:W-:Y:S05]  /*5210*/  BSYNC.RECONVERGENT B1 ;  /* 0x0000000000017941 */ /* 0x000fea0003800200 */
.L_x_88:
        /* <DEDUP_REMOVED lines=24> */
.L_x_91:
[----:B------:R-:W-:Y:S05]  /*53a0*/  BSYNC.RECONVERGENT B1 ;  /* 0x0000000000017941 */ /* 0x000fea0003800200 */
.L_x_90:
        /* <DEDUP_REMOVED lines=24> */
.L_x_93:
[----:B------:R-:W-:Y:S05]  /*5530*/  BSYNC.RECONVERGENT B1 ;  /* 0x0000000000017941 */ /* 0x000fea0003800200 */
.L_x_92:
[----:B------:R-:W-:Y:S01]  /*5540*/  DADD R52, -R52, R118 ;  /* 0x0000000034347229 */ /* 0x000fe20000000176 */
[----:B------:R-:W-:Y:S01]  /*5550*/  IMAD.MOV.U32 R2, RZ, RZ, 0x1 ;  /* 0x00000001ff027424 */ /* 0x000fe200078e00ff */
[----:B------:R-:W-:Y:S01]  /*5560*/  DFMA R114, RZ, R136, R50 ;  /* 0x00000088ff72722b */ /* 0x000fe20000000032 */
[----:B------:R-:W-:Y:S01]  /*5570*/  MOV R12, 0x0 ;  /* 0x00000000000c7802 */ /* 0x000fe20000000f00 */
[----:B------:R-:W-:Y:S01]  /*5580*/  IMAD.MOV.U32 R13, RZ, RZ, 0x3ff00000 ;  /* 0x3ff00000ff0d7424 */ /* 0x000fe200078e00ff */
[----:B------:R-:W-:Y:S01]  /*5590*/  BSSY.RECONVERGENT B1, `(.L_x_94) ;  /* 0x0000016000017945 */ /* 0x000fe20003800200 */
[----:B------:R-:W0:Y:S03]  /*55a0*/  MUFU.RCP64H R3, R53 ;  /* 0x0000003500037308 */ /* 0x000e260000001800 */
[----:B------:R1:W-:Y:S03]  /*55b0*/  STL.128 [R1+0x110], R12 ;  /* 0x0001100c01007387 */ /* 0x0003e60000100c00 */
        /* <DEDUP_REMOVED lines=15> */
[----:B------:R-:W-:-:S07]  /*56b0*/  MOV R12, 0x56d0 ;  /* 0x000056d0000c7802 */ /* 0x000fce0000000f00 */
[----:B-----5:R-:W-:Y:S05]  /*56c0*/  CALL.REL.NOINC `($__internal_0_$__cuda_sm20_div_rn_f64_full) ;  /* 0x0000000c00347944 */ /* 0x020fea0003c00000 */
[----:B------:R-:W-:Y:S01]  /*56d0*/  IMAD.MOV.U32 R10, RZ, RZ, R14 ;  /* 0x000000ffff0a7224 */ /* 0x000fe200078e000e */
[----:B------:R-:W-:-:S07]  /*56e0*/  MOV R11, R13 ;  /* 0x0000000d000b7202 */ /* 0x000fce0000000f00 */
.L_x_95:
[----:B------:R-:W-:Y:S05]  /*56f0*/  BSYNC.RECONVERGENT B1 ;  /* 0x0000000000017941 */ /* 0x000fea0003800200 */
.L_x_94:
        /* <DEDUP_REMOVED lines=22> */
.L_x_97:
[----:B------:R-:W-:Y:S05]  /*5860*/  BSYNC.RECONVERGENT B1 ;  /* 0x0000000000017941 */ /* 0x000fea0003800200 */
.L_x_96:
        /* <DEDUP_REMOVED lines=22> */
.L_x_99:
[----:B------:R-:W-:Y:S05]  /*59d0*/  BSYNC.RECONVERGENT B1 ;  /* 0x0000000000017941 */ /* 0x000fea0003800200 */
.L_x_98:
[----:B------:R-:W0:Y:S02]  /*59e0*/  LDC.64 R2, c[0x0][0x3c0] ;  /* 0x0000f000ff027b82 */ /* 0x000e240000000a00 */
[----:B0-----:R-:W-:-:S05]  /*59f0*/  IMAD.WIDE.U32 R2, R0, 0x4, R2 ;  /* 0x0000000400027825 */ /* 0x001fca00078e0002 */
[----:B------:R-:W2:Y:S04]  /*5a00*/  LDG.E R12, desc[UR6][R2.64] ;  /* 0x00000006020c7981 */ /* 0x000ea8000c1e1900 */
[----:B------:R0:W-:Y:S04]  /*5a10*/  STL.128 [R1+0x220], R8 ;  /* 0x0002200801007387 */ /* 0x0001e80000100c00 */
[----:B------:R0:W-:Y:S01]  /*5a20*/  STL.128 [R1+0x230], R4 ;  /* 0x0002300401007387 */ /* 0x0001e20000100c00 */
[----:B--2---:R-:W-:-:S13]  /*5a30*/  ISETP.GE.U32.AND P0, PT, R12, 0x3, PT ;  /* 0x000000030c00780c */ /* 0x004fda0003f06070 */
[----:B0-----:R-:W-:Y:S05]  /*5a40*/  @!P0 EXIT ;  /* 0x000000000000894d */ /* 0x001fea0003800000 */
[----:B------:R-:W0:Y:S01]  /*5a50*/  I2F.U32.RP R6, R16 ;  /* 0x0000001000067306 */ /* 0x000e220000209000 */
[----:B------:R-:W-:Y:S01]  /*5a60*/  IMAD.MOV R7, RZ, RZ, -R16 ;  /* 0x000000ffff077224 */ /* 0x000fe200078e0a10 */
[----:B------:R-:W-:Y:S01]  /*5a70*/  ISETP.NE.U32.AND P2, PT, R16, RZ, PT ;  /* 0x000000ff1000720c */ /* 0x000fe20003f45070 */
[----:B------:R-:W-:Y:S02]  /*5a80*/  IMAD.MOV R9, RZ, RZ, -R20 ;  /* 0x000000ffff097224 */ /* 0x000fe400078e0a14 */
[----:B------:R-:W-:-:S03]  /*5a90*/  IMAD.SHL.U32 R0, R0, 0x10, RZ ;  /* 0x0000001000007824 */ /* 0x000fc600078e00ff */
[----:B0-----:R-:W0:Y:S02]  /*5aa0*/  MUFU.RCP R6, R6 ;  /* 0x0000000600067308 */ /* 0x001e240000001000 */
[----:B0-----:R-:W-:-:S06]  /*5ab0*/  IADD3 R4, PT, PT, R6, 0xffffffe, RZ ;  /* 0x0ffffffe06047810 */ /* 0x001fcc0007ffe0ff */
[----:B------:R0:W1:Y:S02]  /*5ac0*/  F2I.FTZ.U32.TRUNC.NTZ R5, R4 ;  /* 0x0000000400057305 */ /* 0x000064000021f000 */
[----:B0-----:R-:W-:Y:S02]  /*5ad0*/  IMAD.MOV.U32 R4, RZ, RZ, RZ ;  /* 0x000000ffff047224 */ /* 0x001fe400078e00ff */
[----:B-1----:R-:W-:-:S04]  /*5ae0*/  IMAD R7, R7, R5, RZ ;  /* 0x0000000507077224 */ /* 0x002fc800078e02ff */
[----:B------:R-:W-:Y:S02]  /*5af0*/  IMAD.HI.U32 R8, R5, R7, R4 ;  /* 0x0000000705087227 */ /* 0x000fe400078e0004 */
[----:B------:R-:W0:Y:S04]  /*5b00*/  I2F.U32.RP R7, R20 ;  /* 0x0000001400077306 */ /* 0x000e280000209000 */
[----:B------:R-:W-:-:S05]  /*5b10*/  IMAD.HI.U32 R10, R8, R29, RZ ;  /* 0x0000001d080a7227 */ /* 0x000fca00078e00ff */
[----:B------:R-:W-:-:S05]  /*5b20*/  IADD3 R5, PT, PT, -R10, RZ, RZ ;  /* 0x000000ff0a057210 */ /* 0x000fca0007ffe1ff */
[----:B------:R-:W-:Y:S01]  /*5b30*/  IMAD R5, R16, R5, R29 ;  /* 0x0000000510057224 */ /* 0x000fe200078e021d */
[----:B0-----:R-:W0:Y:S04]  /*5b40*/  MUFU.RCP R7, R7 ;  /* 0x0000000700077308 */ /* 0x001e280000001000 */
[----:B------:R-:W-:-:S13]  /*5b50*/  ISETP.GE.U32.AND P0, PT, R5, R16, PT ;  /* 0x000000100500720c */ /* 0x000fda0003f06070 */
[----:B------:R-:W-:Y:S01]  /*5b60*/  @P0 IMAD.IADD R5, R5, 0x1, -R16 ;  /* 0x0000000105050824 */ /* 0x000fe200078e0a10 */
[----:B------:R-:W-:Y:S01]  /*5b70*/  @P0 IADD3 R10, PT, PT, R10, 0x1, RZ ;  /* 0x000000010a0a0810 */ /* 0x000fe20007ffe0ff */
[----:B0-----:R-:W-:-:S03]  /*5b80*/  VIADD R4, R7, 0xffffffe ;  /* 0x0ffffffe07047836 */ /* 0x001fc60000000000 */
[----:B------:R-:W-:Y:S02]  /*5b90*/  ISETP.GE.U32.AND P1, PT, R5, R16, PT ;  /* 0x000000100500720c */ /* 0x000fe40003f26070 */
[----:B------:R0:W1:Y:S02]  /*5ba0*/  F2I.FTZ.U32.TRUNC.NTZ R5, R4 ;  /* 0x0000000400057305 */ /* 0x000064000021f000 */
[----:B0-----:R-:W-:-:S09]  /*5bb0*/  IMAD.MOV.U32 R4, RZ, RZ, RZ ;  /* 0x000000ffff047224 */ /* 0x001fd200078e00ff */
[----:B------:R-:W-:Y:S01]  /*5bc0*/  @P1 VIADD R10, R10, 0x1 ;  /* 0x000000010a0a1836 */ /* 0x000fe20000000000 */
[----:B------:R-:W-:Y:S02]  /*5bd0*/  @!P2 LOP3.LUT R10, RZ, R16, RZ, 0x33, !PT ;  /* 0x00000010ff0aa212 */ /* 0x000fe400078e33ff */
[----:B------:R-:W-:Y:S01]  /*5be0*/  ISETP.NE.U32.AND P2, PT, R20, RZ, PT ;  /* 0x000000ff1400720c */ /* 0x000fe20003f45070 */
[----:B-1----:R-:W-:Y:S01]  /*5bf0*/  IMAD R9, R9, R5, RZ ;  /* 0x0000000509097224 */ /* 0x002fe200078e02ff */
[----:B------:R-:W-:-:S03]  /*5c00*/  IADD3 R7, PT, PT, -R10, RZ, RZ ;  /* 0x000000ff0a077210 */ /* 0x000fc60007ffe1ff */
[----:B------:R-:W-:-:S04]  /*5c10*/  IMAD.HI.U32 R6, R5, R9, R4 ;  /* 0x0000000905067227 */ /* 0x000fc800078e0004 */
[----:B------:R-:W-:-:S04]  /*5c20*/  IMAD R29, R16, R7, R29 ;  /* 0x00000007101d7224 */ /* 0x000fc800078e021d */
[----:B------:R-:W-:-:S04]  /*5c30*/  IMAD.HI.U32 R6, R6, R29, RZ ;  /* 0x0000001d06067227 */ /* 0x000fc800078e00ff */
[----:B------:R-:W-:-:S04]  /*5c40*/  IMAD.MOV R5, RZ, RZ, -R6 ;  /* 0x000000ffff057224 */ /* 0x000fc800078e0a06 */
[----:B------:R-:W-:-:S05]  /*5c50*/  IMAD R5, R20, R5, R29 ;  /* 0x0000000514057224 */ /* 0x000fca00078e021d */
[----:B------:R-:W-:-:S13]  /*5c60*/  ISETP.GE.U32.AND P0, PT, R5, R20, PT ;  /* 0x000000140500720c */ /* 0x000fda0003f06070 */
[----:B------:R-:W-:Y:S01]  /*5c70*/  @P0 IADD3 R5, PT, PT, -R20, R5, RZ ;  /* 0x0000000514050210 */ /* 0x000fe20007ffe1ff */
[----:B------:R-:W-:-:S03]  /*5c80*/  @P0 VIADD R6, R6, 0x1 ;  /* 0x0000000106060836 */ /* 0x000fc60000000000 */
[-C--:B------:R-:W-:Y:S02]  /*5c90*/  ISETP.GE.U32.AND P1, PT, R5, R20.reuse, PT ;  /* 0x000000140500720c */ /* 0x080fe40003f26070 */
[----:B------:R0:W1:Y:S11]  /*5ca0*/  I2F.F64.U32 R4, R10 ;  /* 0x0000000a00047312 */ /* 0x0000760000201800 */
[----:B------:R-:W-:Y:S01]  /*5cb0*/  @P1 VIADD R6, R6, 0x1 ;  /* 0x0000000106061836 */ /* 0x000fe20000000000 */
[----:B------:R-:W-:-:S04]  /*5cc0*/  @!P2 LOP3.LUT R6, RZ, R20, RZ, 0x33, !PT ;  /* 0x00000014ff06a212 */ /* 0x000fc800078e33ff */
[----:B------:R-:W-:Y:S02]  /*5cd0*/  IADD3 R8, PT, PT, -R6, RZ, RZ ;  /* 0x000000ff06087210 */ /* 0x000fe40007ffe1ff */
[----:B------:R-:W2:Y:S03]  /*5ce0*/  I2F.F64.U32 R6, R6 ;  /* 0x0000000600067312 */ /* 0x000ea60000201800 */
[----:B------:R-:W-:Y:S02]  /*5cf0*/  IMAD R8, R20, R8, R29 ;  /* 0x0000000814087224 */ /* 0x000fe400078e021d */
[----:B------:R-:W-:-:S04]  /*5d00*/  IMAD.MOV.U32 R29, RZ, RZ, RZ ;  /* 0x000000ffff1d7224 */ /* 0x000fc800078e00ff */
[----:B01----:R-:W3:Y:S03]  /*5d10*/  I2F.F64.U32 R8, R8 ;  /* 0x0000000800087312 */ /* 0x003ee60000201800 */
.L_x_100:
[----:B------:R-:W0:Y:S01]  /*5d20*/  LDC.64 R14, c[0x0][0x3c8] ;  /* 0x0000f200ff0e7b82 */ /* 0x000e220000000a00 */
[----:B------:R-:W-:-:S05]  /*5d30*/  IMAD R13, R29, 0x3, R0 ;  /* 0x000000031d0d7824 */ /* 0x000fca00078e0200 */
[C---:B------:R-:W-:Y:S01]  /*5d40*/  IADD3 R17, PT, PT, R13.reuse, 0x1, RZ ;  /* 0x000000010d117810 */ /* 0x040fe20007ffe0ff */
[C---:B------:R-:W-:Y:S01]  /*5d50*/  VIADD R19, R13.reuse, 0x2 ;  /* 0x000000020d137836 */ /* 0x040fe20000000000 */
[----:B------:R-:W1:Y:S08]  /*5d60*/  LDC.64 R52, c[0x0][0x3b0] ;  /* 0x0000ec00ff347b82 */ /* 0x000e700000000a00 */
[----:B------:R-:W4:Y:S01]  /*5d70*/  LDC.64 R58, c[0x0][0x3b8] ;  /* 0x0000ee00ff3a7b82 */ /* 0x000f220000000a00 */
[----:B0-----:R-:W-:-:S04]  /*5d80*/  IMAD.WIDE.U32 R10, R13, 0x4, R14 ;  /* 0x000000040d0a7825 */ /* 0x001fc800078e000e */
[--C-:B------:R-:W-:Y:S02]  /*5d90*/  IMAD.WIDE.U32 R12, R17, 0x4, R14.reuse ;  /* 0x00000004110c7825 */ /* 0x100fe400078e000e */
[----:B------:R-:W2:Y:S02]  /*5da0*/  LDG.E R10, desc[UR6][R10.64] ;  /* 0x000000060a0a7981 */ /* 0x000ea4000c1e1900 */
[----:B------:R-:W-:Y:S02]  /*5db0*/  IMAD.WIDE.U32 R14, R19, 0x4, R14 ;  /* 0x00000004130e7825 */ /* 0x000fe400078e000e */
[----:B------:R-:W3:Y:S04]  /*5dc0*/  LDG.E R12, desc[UR6][R12.64] ;  /* 0x000000060c0c7981 */ /* 0x000ee8000c1e1900 */
[----:B------:R-:W4:Y:S01]  /*5dd0*/  LDG.E R14, desc[UR6][R14.64] ;  /* 0x000000060e0e7981 */ /* 0x000f22000c1e1900 */
[----:B--2---:R-:W-:-:S04]  /*5de0*/  IMAD R16, R10, 0x3, RZ ;  /* 0x000000030a107824 */ /* 0x004fc800078e02ff */
[C---:B------:R-:W-:Y:S01]  /*5df0*/  VIADD R18, R16.reuse, 0x1 ;  /* 0x0000000110127836 */ /* 0x040fe20000000000 */
[CC--:B------:R-:W-:Y:S01]  /*5e00*/  LEA R20, R16.reuse, R1.reuse, 0x3 ;  /* 0x0000000110147211 */ /* 0x0c0fe200078e18ff */
[----:B------:R-:W-:Y:S02]  /*5e10*/  VIADD R16, R16, 0x2 ;  /* 0x0000000210107836 */ /* 0x000fe40000000000 */
[----:B---3--:R-:W-:Y:S02]  /*5e20*/  IMAD R12, R12, 0x3, RZ ;  /* 0x000000030c0c7824 */ /* 0x008fe400078e02ff */
[--C-:B------:R-:W-:Y:S01]  /*5e30*/  IMAD R26, R18, 0x8, R1.reuse ;  /* 0x00000008121a7824 */ /* 0x100fe200078e0201 */
[----:B------:R-:W-:Y:S01]  /*5e40*/  LEA R30, R16, R1, 0x3 ;  /* 0x00000001101e7211 */ /* 0x000fe200078e18ff */
[----:B----4-:R-:W-:Y:S01]  /*5e50*/  IMAD R24, R14, 0x3, RZ ;  /* 0x000000030e187824 */ /* 0x010fe200078e02ff */
[----:B------:R-:W2:Y:S01]  /*5e60*/  LDL.64 R10, [R20] ;  /* 0x00000000140a7983 */ /* 0x000ea20000100a00 */
[----:B------:R-:W-:-:S02]  /*5e70*/  IMAD R32, R12, 0x8, R1 ;  /* 0x000000080c207824 */ /* 0x000fc400078e0201 */
[C---:B------:R-:W-:Y:S01]  /*5e80*/  VIADD R14, R12.reuse, 0x1 ;  /* 0x000000010c0e7836 */ /* 0x040fe20000000000 */
[----:B------:R-:W-:Y:S01]  /*5e90*/  IADD3 R12, PT, PT, R12, 0x2, RZ ;  /* 0x000000020c0c7810 */ /* 0x000fe20007ffe0ff */
[----:B------:R-:W3:Y:S01]  /*5ea0*/  LDL.64 R16, [R26] ;  /* 0x000000001a107983 */ /* 0x000ee20000100a00 */
[--C-:B------:R-:W-:Y:S02]  /*5eb0*/  IMAD R42, R24, 0x8, R1.reuse ;  /* 0x00000008182a7824 */ /* 0x100fe400078e0201 */
[-C--:B------:R-:W-:Y:S01]  /*5ec0*/  LEA R14, R14, R1.reuse, 0x3 ;  /* 0x000000010e0e7211 */ /* 0x080fe200078e18ff */
[----:B------:R-:W4:Y:S01]  /*5ed0*/  LDL.64 R18, [R30] ;  /* 0x000000001e127983 */ /* 0x000f220000100a00 */
[----:B------:R-:W-:Y:S01]  /*5ee0*/  IMAD R12, R12, 0x8, R1 ;  /* 0x000000080c0c7824 */ /* 0x000fe200078e0201 */
[C---:B------:R-:W-:Y:S01]  /*5ef0*/  IADD3 R34, PT, PT, R24.reuse, 0x1, RZ ;  /* 0x0000000118227810 */ /* 0x040fe20007ffe0ff */
[----:B------:R-:W-:Y:S01]  /*5f00*/  VIADD R24, R24, 0x2 ;  /* 0x0000000218187836 */ /* 0x000fe20000000000 */
[----:B------:R-:W4:Y:S02]  /*5f10*/  LDL.64 R32, [R32] ;  /* 0x0000000020207983 */ /* 0x000f240000100a00 */
[----:B------:R-:W-:-:S02]  /*5f20*/  LEA R34, R34, R1, 0x3 ;  /* 0x0000000122227211 */ /* 0x000fc400078e18ff */
[----:B------:R-:W4:Y:S01]  /*5f30*/  LDL.64 R36, [R14] ;  /* 0x000000000e247983 */ /* 0x000f220000100a00 */
[----:B------:R-:W-:-:S03]  /*5f40*/  IMAD R24, R24, 0x8, R1 ;  /* 0x0000000818187824 */ /* 0x000fc600078e0201 */
[----:B------:R1:W4:Y:S04]  /*5f50*/  LDL.64 R40, [R12] ;  /* 0x000000000c287983 */ /* 0x0003280000100a00 */
[----:B------:R0:W4:Y:S04]  /*5f60*/  LDL.64 R22, [R20+0x120] ;  /* 0x0001200014167983 */ /* 0x0001280000100a00 */
[----:B------:R-:W4:Y:S04]  /*5f70*/  LDL.64 R26, [R26+0x120] ;  /* 0x000120001a1a7983 */ /* 0x000f280000100a00 */
[----:B------:R-:W4:Y:S04]  /*5f80*/  LDL.64 R30, [R30+0x120] ;  /* 0x000120001e1e7983 */ /* 0x000f280000100a00 */
[----:B------:R-:W4:Y:S04]  /*5f90*/  LDL.64 R42, [R42] ;  /* 0x000000002a2a7983 */ /* 0x000f280000100a00 */
[----:B------:R-:W4:Y:S04]  /*5fa0*/  LDL.64 R46, [R34] ;  /* 0x00000000222e7983 */ /* 0x000f280000100a00 */
[----:B------:R0:W4:Y:S01]  /*5fb0*/  LDL.64 R50, [R24] ;  /* 0x0000000018327983 */ /* 0x0001220000100a00 */
[----:B-----5:R-:W-:-:S04]  /*5fc0*/  IMAD R25, R29, 0x3, R28 ;  /* 0x000000031d197824 */ /* 0x020fc800078e021c */
[----:B------:R-:W-:-:S05]  /*5fd0*/  IMAD R25, R25, 0x3, RZ ;  /* 0x0000000319197824 */ /* 0x000fca00078e02ff */
[C---:B------:R-:W-:Y:S01]  /*5fe0*/  IADD3 R55, PT, PT, R25.reuse, 0x1, RZ ;  /* 0x0000000119377810 */ /* 0x040fe20007ffe0ff */
[C---:B------:R-:W-:Y:S02]  /*5ff0*/  VIADD R57, R25.reuse, 0x2 ;  /* 0x0000000219397836 */ /* 0x040fe40000000000 */
[C-C-:B-1----:R-:W-:Y:S01]  /*6000*/  IMAD.WIDE.U32 R12, R25.reuse, 0x8, R52.reuse ;  /* 0x00000008190c7825 */ /* 0x142fe200078e0034 */
[C---:B------:R-:W-:Y:S02]  /*6010*/  IADD3 R61, PT, PT, R25.reuse, 0x3, RZ ;  /* 0x00000003193d7810 */ /* 0x040fe40007ffe0ff */
[----:B------:R-:W-:Y:S01]  /*6020*/  IADD3 R65, PT, PT, R25, 0x5, RZ ;  /* 0x0000000519417810 */ /* 0x000fe20007ffe0ff */
[----:B------:R-:W-:Y:S01]  /*6030*/  IMAD.WIDE.U32 R14, R55, 0x8, R52 ;  /* 0x00000008370e7825 */ /* 0x000fe200078e0034 */
[----:B------:R-:W-:-:S03]  /*6040*/  IADD3 R69, PT, PT, R25, 0x7, RZ ;  /* 0x0000000719457810 */ /* 0x000fc60007ffe0ff */
[----:B0-----:R-:W-:-:S04]  /*6050*/  IMAD.WIDE.U32 R20, R57, 0x8, R52 ;  /* 0x0000000839147825 */ /* 0x001fc800078e0034 */
[C---:B------:R-:W-:Y:S02]  /*6060*/  VIADD R63, R25.reuse, 0x4 ;  /* 0x00000004193f7836 */ /* 0x040fe40000000000 */
[C---:B------:R-:W-:Y:S02]  /*6070*/  VIADD R67, R25.reuse, 0x6 ;  /* 0x0000000619437836 */ /* 0x040fe40000000000 */
[C---:B------:R-:W-:Y:S02]  /*6080*/  VIADD R71, R25.reuse, 0x8 ;  /* 0x0000000819477836 */ /* 0x040fe40000000000 */
[----:B------:R-:W-:-:S04]  /*6090*/  IMAD.WIDE.U32 R24, R25, 0x8, R58 ;  /* 0x0000000819187825 */ /* 0x000fc800078e003a */
[----:B------:R-:W-:-:S04]  /*60a0*/  IMAD.WIDE.U32 R34, R61, 0x8, R52 ;  /* 0x000000083d227825 */ /* 0x000fc800078e0034 */
[----:B------:R-:W-:-:S04]  /*60b0*/  IMAD.WIDE.U32 R38, R63, 0x8, R52 ;  /* 0x000000083f267825 */ /* 0x000fc800078e0034 */
[----:B------:R-:W-:-:S04]  /*60c0*/  IMAD.WIDE.U32 R44, R67, 0x8, R52 ;  /* 0x00000008432c7825 */ /* 0x000fc800078e0034 */
[----:B------:R-:W-:Y:S01]  /*60d0*/  IMAD.WIDE.U32 R48, R69, 0x8, R52 ;  /* 0x0000000845307825 */ /* 0x000fe200078e0034 */
[----:B--2---:R-:W-:Y:S02]  /*60e0*/  DADD R10, R8, R10 ;  /* 0x00000000080a7229 */ /* 0x004fe4000000000a */
[----:B---3--:R-:W-:Y:S02]  /*60f0*/  DADD R16, R6, R16 ;  /* 0x0000000006107229 */ /* 0x008fe40000000010 */
[----:B----4-:R-:W-:-:S03]  /*6100*/  DADD R18, R4, R18 ;  /* 0x0000000004127229 */ /* 0x010fc60000000012 */
[----:B------:R0:W-:Y:S01]  /*6110*/  STG.E.64 desc[UR6][R12.64], R10 ;  /* 0x0000000a0c007986 */ /* 0x0001e2000c101b06 */
[----:B------:R-:W-:-:S03]  /*6120*/  DADD R32, R8, R32 ;  /* 0x0000000008207229 */ /* 0x000fc60000000020 */
[----:B------:R1:W-:Y:S01]  /*6130*/  STG.E.64 desc[UR6][R14.64], R16 ;  /* 0x000000100e007986 */ /* 0x0003e2000c101b06 */
[----:B------:R-:W-:-:S03]  /*6140*/  DADD R36, R6, R36 ;  /* 0x0000000006247229 */ /* 0x000fc60000000024 */
[----:B------:R2:W-:Y:S01]  /*6150*/  STG.E.64 desc[UR6][R20.64], R18 ;  /* 0x0000001214007986 */ /* 0x0005e2000c101b06 */
[----:B------:R-:W-:Y:S01]  /*6160*/  DADD R40, R4, R40 ;  /* 0x0000000004287229 */ /* 0x000fe20000000028 */
[--C-:B0-----:R-:W-:Y:S02]  /*6170*/  IMAD.WIDE.U32 R10, R55, 0x8, R58.reuse ;  /* 0x00000008370a7825 */ /* 0x101fe400078e003a */
[----:B------:R-:W-:Y:S02]  /*6180*/  STG.E.64 desc[UR6][R24.64], R22 ;  /* 0x0000001618007986 */ /* 0x000fe4000c101b06 */
[----:B------:R-:W-:Y:S02]  /*6190*/  IMAD.WIDE.U32 R12, R57, 0x8, R58 ;  /* 0x00000008390c7825 */ /* 0x000fe400078e003a */
[----:B------:R0:W-:Y:S02]  /*61a0*/  STG.E.64 desc[UR6][R10.64], R26 ;  /* 0x0000001a0a007986 */ /* 0x0001e4000c101b06 */
[----:B-1----:R-:W-:-:S02]  /*61b0*/  IMAD.WIDE.U32 R14, R65, 0x8, R52 ;  /* 0x00000008410e7825 */ /* 0x002fc400078e0034 */
[----:B------:R1:W-:Y:S02]  /*61c0*/  STG.E.64 desc[UR6][R12.64], R30 ;  /* 0x0000001e0c007986 */ /* 0x0003e4000c101b06 */
[--C-:B------:R-:W-:Y:S01]  /*61d0*/  IMAD.WIDE.U32 R16, R61, 0x8, R58.reuse ;  /* 0x000000083d107825 */ /* 0x100fe200078e003a */
[----:B------:R-:W-:Y:S01]  /*61e0*/  DADD R42, R8, R42 ;  /* 0x00000000082a7229 */ /* 0x000fe2000000002a */
[----:B------:R1:W-:Y:S02]  /*61f0*/  STG.E.64 desc[UR6][R34.64], R32 ;  /* 0x0000002022007986 */ /* 0x0003e4000c101b06 */
[--C-:B--2---:R-:W-:Y:S01]  /*6200*/  IMAD.WIDE.U32 R18, R63, 0x8, R58.reuse ;  /* 0x000000083f127825 */ /* 0x104fe200078e003a */
[----:B------:R-:W-:Y:S01]  /*6210*/  DADD R46, R6, R46 ;  /* 0x00000000062e7229 */ /* 0x000fe2000000002e */
[----:B------:R1:W-:Y:S02]  /*6220*/  STG.E.64 desc[UR6][R38.64], R36 ;  /* 0x0000002426007986 */ /* 0x0003e4000c101b06 */
[----:B------:R-:W-:Y:S01]  /*6230*/  IMAD.WIDE.U32 R20, R65, 0x8, R58 ;  /* 0x0000000841147825 */ /* 0x000fe200078e003a */
[----:B------:R-:W-:Y:S01]  /*6240*/  DADD R50, R4, R50 ;  /* 0x0000000004327229 */ /* 0x000fe20000000032 */
[----:B------:R1:W-:Y:S02]  /*6250*/  STG.E.64 desc[UR6][R14.64], R40 ;  /* 0x000000280e007986 */ /* 0x0003e4000c101b06 */
[----:B------:R-:W-:-:S02]  /*6260*/  IMAD.WIDE.U32 R52, R71, 0x8, R52 ;  /* 0x0000000847347825 */ /* 0x000fc400078e0034 */
[----:B------:R1:W-:Y:S02]  /*6270*/  STG.E.64 desc[UR6][R16.64], R22 ;  /* 0x0000001610007986 */ /* 0x0003e4000c101b06 */
[--C-:B------:R-:W-:Y:S02]  /*6280*/  IMAD.WIDE.U32 R54, R67, 0x8, R58.reuse ;  /* 0x0000000843367825 */ /* 0x100fe400078e003a */
[----:B------:R1:W-:Y:S02]  /*6290*/  STG.E.64 desc[UR6][R18.64], R26 ;  /* 0x0000001a12007986 */ /* 0x0003e4000c101b06 */
[--C-:B------:R-:W-:Y:S02]  /*62a0*/  IMAD.WIDE.U32 R56, R69, 0x8, R58.reuse ;  /* 0x0000000845387825 */ /* 0x100fe400078e003a */
[----:B------:R1:W-:Y:S02]  /*62b0*/  STG.E.64 desc[UR6][R20.64], R30 ;  /* 0x0000001e14007986 */ /* 0x0003e4000c101b06 */
[----:B------:R-:W-:-:S02]  /*62c0*/  IMAD.WIDE.U32 R58, R71, 0x8, R58 ;  /* 0x00000008473a7825 */ /* 0x000fc400078e003a */
[----:B------:R1:W-:Y:S04]  /*62d0*/  STG.E.64 desc[UR6][R44.64], R42 ;  /* 0x0000002a2c007986 */ /* 0x0003e8000c101b06 */
[----:B------:R1:W-:Y:S04]  /*62e0*/  STG.E.64 desc[UR6][R48.64], R46 ;  /* 0x0000002e30007986 */ /* 0x0003e8000c101b06 */
[----:B------:R1:W-:Y:S04]  /*62f0*/  STG.E.64 desc[UR6][R52.64], R50 ;  /* 0x0000003234007986 */ /* 0x0003e8000c101b06 */
[----:B------:R1:W-:Y:S04]  /*6300*/  STG.E.64 desc[UR6][R54.64], R22 ;  /* 0x0000001636007986 */ /* 0x0003e8000c101b06 */
[----:B------:R1:W-:Y:S04]  /*6310*/  STG.E.64 desc[UR6][R56.64], R26 ;  /* 0x0000001a38007986 */ /* 0x0003e8000c101b06 */
[----:B------:R1:W-:Y:S04]  /*6320*/  STG.E.64 desc[UR6][R58.64], R30 ;  /* 0x0000001e3a007986 */ /* 0x0003e8000c101b06 */
[----:B0-----:R-:W2:Y:S01]  /*6330*/  LDG.E R10, desc[UR6][R2.64] ;  /* 0x00000006020a7981 */ /* 0x001ea2000c1e1900 */
[----:B------:R-:W-:Y:S01]  /*6340*/  IADD3 R29, PT, PT, R29, 0x1, RZ ;  /* 0x000000011d1d7810 */ /* 0x000fe20007ffe0ff */
[----:B--2---:R-:W-:-:S05]  /*6350*/  IMAD.HI.U32 R10, R10, -0x55555555, RZ ;  /* 0xaaaaaaab0a0a7827 */ /* 0x004fca00078e00ff */
[----:B------:R-:W-:-:S04]  /*6360*/  SHF.R.U32.HI R10, RZ, 0x1, R10 ;  /* 0x00000001ff0a7819 */ /* 0x000fc8000001160a */
[----:B------:R-:W-:-:S13]  /*6370*/  ISETP.GE.U32.AND P0, PT, R29, R10, PT ;  /* 0x0000000a1d00720c */ /* 0x000fda0003f06070 */
[----:B-1----:R-:W-:Y:S05]  /*6380*/  @!P0 BRA `(.L_x_100) ;  /* 0xfffffff800648947 */ /* 0x002fea000383ffff */
[----:B------:R-:W-:Y:S05]  /*6390*/  EXIT ;  /* 0x000000000000794d */ /* 0x000fea0003800000 */
        .weak           $__internal_0_$__cuda_sm20_div_rn_f64_full
        .type           $__internal_0_$__cuda_sm20_div_rn_f64_full,@function
        .size           $__internal_0_$__cuda_sm20_div_rn_f64_full,(.L_x_121 - $__internal_0_$__cuda_sm20_div_rn_f64_full)
$__internal_0_$__cuda_sm20_div_rn_f64_full:
[C---:B------:R-:W-:Y:S01]  /*63a0*/  FSETP.GEU.AND P0, PT, |R15|.reuse, 1.469367938527859385e-39, PT ;  /* 0x001000000f00780b */ /* 0x040fe20003f0e200 */
[--C-:B------:R-:W-:Y:S01]  /*63b0*/  IMAD.MOV.U32 R126, RZ, RZ, R14.reuse ;  /* 0x000000ffff7e7224 */ /* 0x100fe200078e000e */
[----:B------:R-:W-:Y:S01]  /*63c0*/  MOV R127, R15 ;  /* 0x0000000f007f7202 */ /* 0x000fe20000000f00 */
[----:B------:R-:W-:Y:S01]  /*63d0*/  IMAD.MOV.U32 R132, RZ, RZ, R14 ;  /* 0x000000ffff847224 */ /* 0x000fe200078e000e */
[----:B------:R-:W-:Y:S01]  /*63e0*/  LOP3.LUT R17, R15, 0x800fffff, RZ, 0xc0, !PT ;  /* 0x800fffff0f117812 */ /* 0x000fe200078ec0ff */
[----:B------:R-:W-:Y:S02]  /*63f0*/  IMAD.MOV.U32 R143, RZ, RZ, R13 ;  /* 0x000000ffff8f7224 */ /* 0x000fe400078e000d */
[----:B------:R-:W-:Y:S01]  /*6400*/  HFMA2 R148, -RZ, RZ, 0, 5.9604644775390625e-08 ;  /* 0x00000001ff947431 */ /* 0x000fe200000001ff */
[----:B------:R-:W-:Y:S01]  /*6410*/  MOV R142, R114 ;  /* 0x00000072008e7202 */ /* 0x000fe20000000f00 */
[----:B------:R-:W-:Y:S01]  /*6420*/  BSSY.RECONVERGENT B0, `(.L_x_101) ;  /* 0x0000058000007945 */ /* 0x000fe20003800200 */
[----:B------:R-:W-:-:S02]  /*6430*/  LOP3.LUT R133, R17, 0x3ff00000, RZ, 0xfc, !PT ;  /* 0x3ff0000011857812 */ /* 0x000fc400078efcff */
[C---:B------:R-:W-:Y:S01]  /*6440*/  FSETP.GEU.AND P2, PT, |R143|.reuse, 1.469367938527859385e-39, PT ;  /* 0x001000008f00780b */ /* 0x040fe20003f4e200 */
[----:B------:R-:W-:Y:S01]  /*6450*/  @!P0 DMUL R132, R126, 8.98846567431157953865e+307 ;  /* 0x7fe000007e848828 */ /* 0x000fe20000000000 */
[----:B------:R-:W-:Y:S02]  /*6460*/  LOP3.LUT R13, R143, 0x7ff00000, RZ, 0xc0, !PT ;  /* 0x7ff000008f0d7812 */ /* 0x000fe400078ec0ff */
[----:B------:R-:W-:-:S03]  /*6470*/  LOP3.LUT R114, R15, 0x7ff00000, RZ, 0xc0, !PT ;  /* 0x7ff000000f727812 */ /* 0x000fc600078ec0ff */
[----:B------:R-:W0:Y:S01]  /*6480*/  MUFU.RCP64H R149, R133 ;  /* 0x0000008500957308 */ /* 0x000e220000001800 */
[----:B------:R-:W-:-:S03]  /*6490*/  ISETP.GE.U32.AND P1, PT, R13, R114, PT ;  /* 0x000000720d00720c */ /* 0x000fc60003f26070 */
[----:B------:R-:W-:Y:S02]  /*64a0*/  @!P0 LOP3.LUT R114, R133, 0x7ff00000, RZ, 0xc0, !PT ;  /* 0x7ff0000085728812 */ /* 0x000fe400078ec0ff */
[----:B------:R-:W-:Y:S01]  /*64b0*/  @!P2 IMAD.MOV.U32 R150, RZ, RZ, RZ ;  /* 0x000000ffff96a224 */ /* 0x000fe200078e00ff */
[----:B------:R-:W-:Y:S02]  /*64c0*/  @!P2 LOP3.LUT R14, R127, 0x7ff00000, RZ, 0xc0, !PT ;  /* 0x7ff000007f0ea812 */ /* 0x000fe400078ec0ff */
[----:B------:R-:W-:Y:S02]  /*64d0*/  IADD3 R21, PT, PT, R114, -0x1, RZ ;  /* 0xffffffff72157810 */ /* 0x000fe40007ffe0ff */
[----:B------:R-:W-:Y:S01]  /*64e0*/  @!P2 ISETP.GE.U32.AND P3, PT, R13, R14, PT ;  /* 0x0000000e0d00a20c */ /* 0x000fe20003f66070 */
[----:B------:R-:W-:-:S05]  /*64f0*/  IMAD.MOV.U32 R14, RZ, RZ, 0x1ca00000 ;  /* 0x1ca00000ff0e7424 */ /* 0x000fca00078e00ff */
[C---:B------:R-:W-:Y:S01]  /*6500*/  @!P2 SEL R17, R14.reuse, 0x63400000, !P3 ;  /* 0x634000000e11a807 */ /* 0x040fe20005800000 */
[----:B0-----:R-:W-:Y:S01]  /*6510*/  DFMA R144, R148, -R132, 1 ;  /* 0x3ff000009490742b */ /* 0x001fe20000000884 */
[----:B------:R-:W-:Y:S02]  /*6520*/  SEL R15, R14, 0x63400000, !P1 ;  /* 0x634000000e0f7807 */ /* 0x000fe40004800000 */
[----:B------:R-:W-:-:S04]  /*6530*/  @!P2 LOP3.LUT R17, R17, 0x80000000, R143, 0xf8, !PT ;  /* 0x800000001111a812 */ /* 0x000fc800078ef88f */
[----:B------:R-:W-:Y:S01]  /*6540*/  @!P2 LOP3.LUT R151, R17, 0x100000, RZ, 0xfc, !PT ;  /* 0x001000001197a812 */ /* 0x000fe200078efcff */
[----:B------:R-:W-:-:S08]  /*6550*/  DFMA R144, R144, R144, R144 ;  /* 0x000000909090722b */ /* 0x000fd00000000090 */
[----:B------:R-:W-:Y:S01]  /*6560*/  DFMA R148, R148, R144, R148 ;  /* 0x000000909494722b */ /* 0x000fe20000000094 */
[----:B------:R-:W-:Y:S02]  /*6570*/  LOP3.LUT R145, R15, 0x800fffff, R143, 0xf8, !PT ;  /* 0x800fffff0f917812 */ /* 0x000fe400078ef88f */
[----:B------:R-:W-:Y:S02]  /*6580*/  MOV R144, R142 ;  /* 0x0000008e00907202 */ /* 0x000fe40000000f00 */
[----:B------:R-:W-:-:S03]  /*6590*/  MOV R15, R13 ;  /* 0x0000000d000f7202 */ /* 0x000fc60000000f00 */
[----:B------:R-:W-:Y:S02]  /*65a0*/  DFMA R146, R148, -R132, 1 ;  /* 0x3ff000009492742b */ /* 0x000fe40000000884 */
[----:B------:R-:W-:-:S06]  /*65b0*/  @!P2 DFMA R144, R144, 2, -R150 ;  /* 0x400000009090a82b */ /* 0x000fcc0000000896 */
[----:B------:R-:W-:-:S04]  /*65c0*/  DFMA R148, R148, R146, R148 ;  /* 0x000000929494722b */ /* 0x000fc80000000094 */
[----:B------:R-:W-:-:S04]  /*65d0*/  @!P2 LOP3.LUT R15, R145, 0x7ff00000, RZ, 0xc0, !PT ;  /* 0x7ff00000910fa812 */ /* 0x000fc800078ec0ff */
[----:B------:R-:W-:Y:S01]  /*65e0*/  DMUL R146, R148, R144 ;  /* 0x0000009094927228 */ /* 0x000fe20000000000 */
[----:B------:R-:W-:-:S05]  /*65f0*/  VIADD R17, R15, 0xffffffff ;  /* 0xffffffff0f117836 */ /* 0x000fca0000000000 */
[----:B------:R-:W-:Y:S02]  /*6600*/  ISETP.GT.U32.AND P0, PT, R17, 0x7feffffe, PT ;  /* 0x7feffffe1100780c */ /* 0x000fe40003f04070 */
[----:B------:R-:W-:Y:S02]  /*6610*/  DFMA R150, R146, -R132, R144 ;  /* 0x800000849296722b */ /* 0x000fe40000000090 */
[----:B------:R-:W-:-:S06]  /*6620*/  ISETP.GT.U32.OR P0, PT, R21, 0x7feffffe, P0 ;  /* 0x7feffffe1500780c */ /* 0x000fcc0000704470 */
[----:B------:R-:W-:-:S07]  /*6630*/  DFMA R146, R148, R150, R146 ;  /* 0x000000969492722b */ /* 0x000fce0000000092 */
[----:B------:R-:W-:Y:S05]  /*6640*/  @P0 BRA `(.L_x_102) ;  /* 0x0000000000740947 */ /* 0x000fea0003800000 */
[----:B------:R-:W-:Y:S01]  /*6650*/  LOP3.LUT R114, R127, 0x7ff00000, RZ, 0xc0, !PT ;  /* 0x7ff000007f727812 */ /* 0x000fe200078ec0ff */
[----:B------:R-:W-:-:S03]  /*6660*/  IMAD.MOV.U32 R142, RZ, RZ, RZ ;  /* 0x000000ffff8e7224 */ /* 0x000fc600078e00ff */
[CC--:B------:R-:W-:Y:S02]  /*6670*/  VIADDMNMX R15, R13.reuse, -R114.reuse, 0xb9600000, !PT ;  /* 0xb96000000d0f7446 */ /* 0x0c0fe40007800972 */
[----:B------:R-:W-:Y:S02]  /*6680*/  ISETP.GE.U32.AND P0, PT, R13, R114, PT ;  /* 0x000000720d00720c */ /* 0x000fe40003f06070 */
[----:B------:R-:W-:Y:S02]  /*6690*/  VIMNMX R15, PT, PT, R15, 0x46a00000, PT ;  /* 0x46a000000f0f7848 */ /* 0x000fe40003fe0100 */
[----:B------:R-:W-:-:S05]  /*66a0*/  SEL R14, R14, 0x63400000, !P0 ;  /* 0x634000000e0e7807 */ /* 0x000fca0004000000 */
[----:B------:R-:W-:-:S05]  /*66b0*/  IMAD.IADD R15, R15, 0x1, -R14 ;  /* 0x000000010f0f7824 */ /* 0x000fca00078e0a0e */
[----:B------:R-:W-:-:S06]  /*66c0*/  IADD3 R143, PT, PT, R15, 0x7fe00000, RZ ;  /* 0x7fe000000f8f7810 */ /* 0x000fcc0007ffe0ff */
[----:B------:R-:W-:-:S10]  /*66d0*/  DMUL R148, R146, R142 ;  /* 0x0000008e92947228 */ /* 0x000fd40000000000 */
[----:B------:R-:W-:-:S13]  /*66e0*/  FSETP.GTU.AND P0, PT, |R149|, 1.469367938527859385e-39, PT ;  /* 0x001000009500780b */ /* 0x000fda0003f0c200 */
[----:B------:R-:W-:Y:S05]  /*66f0*/  @P0 BRA `(.L_x_103) ;  /* 0x0000000000a80947 */ /* 0x000fea0003800000 */
[----:B------:R-:W-:Y:S01]  /*6700*/  DFMA R132, R146, -R132, R144 ;  /* 0x800000849284722b */ /* 0x000fe20000000090 */
[----:B------:R-:W-:-:S09]  /*6710*/  MOV R142, RZ ;  /* 0x000000ff008e7202 */ /* 0x000fd20000000f00 */
[C---:B------:R-:W-:Y:S02]  /*6720*/  FSETP.NEU.AND P0, PT, R133.reuse, RZ, PT ;  /* 0x000000ff8500720b */ /* 0x040fe40003f0d000 */
[----:B------:R-:W-:-:S04]  /*6730*/  LOP3.LUT R13, R133, 0x80000000, R127, 0x48, !PT ;  /* 0x80000000850d7812 */ /* 0x000fc800078e487f */
[----:B------:R-:W-:-:S07]  /*6740*/  LOP3.LUT R143, R13, R143, RZ, 0xfc, !PT ;  /* 0x0000008f0d8f7212 */ /* 0x000fce00078efcff */
[----:B------:R-:W-:Y:S05]  /*6750*/  @!P0 BRA `(.L_x_103) ;  /* 0x0000000000908947 */ /* 0x000fea0003800000 */
[----:B------:R-:W-:Y:S01]  /*6760*/  IMAD.MOV R127, RZ, RZ, -R15 ;  /* 0x000000ffff7f7224 */ /* 0x000fe200078e0a0f */
[----:B------:R-:W-:Y:S02]  /*6770*/  MOV R126, RZ ;  /* 0x000000ff007e7202 */ /* 0x000fe40000000f00 */
[----:B------:R-:W-:-:S04]  /*6780*/  IADD3 R15, PT, PT, -R15, -0x43300000, RZ ;  /* 0xbcd000000f0f7810 */ /* 0x000fc80007ffe1ff */
[----:B------:R-:W-:Y:S02]  /*6790*/  DFMA R126, R148, -R126, R146 ;  /* 0x8000007e947e722b */ /* 0x000fe40000000092 */
[----:B------:R-:W-:-:S08]  /*67a0*/  DMUL.RP R146, R146, R142 ;  /* 0x0000008e92927228 */ /* 0x000fd00000008000 */
[----:B------:R-:W-:Y:S02]  /*67b0*/  FSETP.NEU.AND P0, PT, |R127|, R15, PT ;  /* 0x0000000f7f00720b */ /* 0x000fe40003f0d200 */
[----:B------:R-:W-:Y:S02]  /*67c0*/  LOP3.LUT R13, R147, R13, RZ, 0x3c, !PT ;  /* 0x0000000d930d7212 */ /* 0x000fe400078e3cff */
[----:B------:R-:W-:Y:S02]  /*67d0*/  FSEL R14, R146, R148, !P0 ;  /* 0x00000094920e7208 */ /* 0x000fe40004000000 */
[----:B------:R-:W-:-:S03]  /*67e0*/  FSEL R15, R13, R149, !P0 ;  /* 0x000000950d0f7208 */ /* 0x000fc60004000000 */
[----:B------:R-:W-:Y:S01]  /*67f0*/  IMAD.MOV.U32 R148, RZ, RZ, R14 ;  /* 0x000000ffff947224 */ /* 0x000fe200078e000e */
[----:B------:R-:W-:Y:S01]  /*6800*/  MOV R149, R15 ;  /* 0x0000000f00957202 */ /* 0x000fe20000000f00 */
[----:B------:R-:W-:Y:S06]  /*6810*/  BRA `(.L_x_103) ;  /* 0x0000000000607947 */ /* 0x000fec0003800000 */
.L_x_102:
[----:B------:R-:W-:-:S14]  /*6820*/  DSETP.NAN.AND P0, PT, R142, R142, PT ;  /* 0x0000008e8e00722a */ /* 0x000fdc0003f08000 */
[----:B------:R-:W-:Y:S05]  /*6830*/  @P0 BRA `(.L_x_104) ;  /* 0x00000000004c0947 */ /* 0x000fea0003800000 */
[----:B------:R-:W-:-:S14]  /*6840*/  DSETP.NAN.AND P0, PT, R126, R126, PT ;  /* 0x0000007e7e00722a */ /* 0x000fdc0003f08000 */
[----:B------:R-:W-:Y:S05]  /*6850*/  @P0 BRA `(.L_x_105) ;  /* 0x0000000000340947 */ /* 0x000fea0003800000 */
[----:B------:R-:W-:Y:S01]  /*6860*/  ISETP.NE.AND P0, PT, R15, R114, PT ;  /* 0x000000720f00720c */ /* 0x000fe20003f05270 */
[----:B------:R-:W-:Y:S01]  /*6870*/  IMAD.MOV.U32 R148, RZ, RZ, 0x0 ;  /* 0x00000000ff947424 */ /* 0x000fe200078e00ff */
[----:B------:R-:W-:-:S11]  /*6880*/  MOV R149, 0xfff80000 ;  /* 0xfff8000000957802 */ /* 0x000fd60000000f00 */
[----:B------:R-:W-:Y:S05]  /*6890*/  @!P0 BRA `(.L_x_103) ;  /* 0x0000000000408947 */ /* 0x000fea0003800000 */
[----:B------:R-:W-:Y:S02]  /*68a0*/  ISETP.NE.AND P0, PT, R15, 0x7ff00000, PT ;  /* 0x7ff000000f00780c */ /* 0x000fe40003f05270 */
[----:B------:R-:W-:Y:S02]  /*68b0*/  LOP3.LUT R13, R143, 0x80000000, R127, 0x48, !PT ;  /* 0x800000008f0d7812 */ /* 0x000fe400078e487f */
[----:B------:R-:W-:-:S13]  /*68c0*/  ISETP.EQ.OR P0, PT, R114, RZ, !P0 ;  /* 0x000000ff7200720c */ /* 0x000fda0004702670 */
[----:B------:R-:W-:Y:S01]  /*68d0*/  @P0 LOP3.LUT R14, R13, 0x7ff00000, RZ, 0xfc, !PT ;  /* 0x7ff000000d0e0812 */ /* 0x000fe200078efcff */
[----:B------:R-:W-:Y:S01]  /*68e0*/  @!P0 IMAD.MOV.U32 R148, RZ, RZ, RZ ;  /* 0x000000ffff948224 */ /* 0x000fe200078e00ff */
[----:B------:R-:W-:Y:S01]  /*68f0*/  @!P0 MOV R149, R13 ;  /* 0x0000000d00958202 */ /* 0x000fe20000000f00 */
[----:B------:R-:W-:Y:S01]  /*6900*/  @P0 IMAD.MOV.U32 R148, RZ, RZ, RZ ;  /* 0x000000ffff940224 */ /* 0x000fe200078e00ff */
[----:B------:R-:W-:Y:S01]  /*6910*/  @P0 MOV R149, R14 ;  /* 0x0000000e00950202 */ /* 0x000fe20000000f00 */
[----:B------:R-:W-:Y:S06]  /*6920*/  BRA `(.L_x_103) ;  /* 0x00000000001c7947 */ /* 0x000fec0003800000 */
.L_x_105:
[----:B------:R-:W-:Y:S01]  /*6930*/  LOP3.LUT R13, R127, 0x80000, RZ, 0xfc, !PT ;  /* 0x000800007f0d7812 */ /* 0x000fe200078efcff */
[----:B------:R-:W-:-:S03]  /*6940*/  IMAD.MOV.U32 R148, RZ, RZ, R126 ;  /* 0x000000ffff947224 */ /* 0x000fc600078e007e */
[----:B------:R-:W-:Y:S01]  /*6950*/  MOV R149, R13 ;  /* 0x0000000d00957202 */ /* 0x000fe20000000f00 */
[----:B------:R-:W-:Y:S06]  /*6960*/  BRA `(.L_x_103) ;  /* 0x00000000000c7947 */ /* 0x000fec0003800000 */
.L_x_104:
[----:B------:R-:W-:Y:S01]  /*6970*/  LOP3.LUT R13, R143, 0x80000, RZ, 0xfc, !PT ;  /* 0x000800008f0d7812 */ /* 0x000fe200078efcff */
[----:B------:R-:W-:-:S03]  /*6980*/  IMAD.MOV.U32 R148, RZ, RZ, R142 ;  /* 0x000000ffff947224 */ /* 0x000fc600078e008e */
[----:B------:R-:W-:-:S07]  /*6990*/  MOV R149, R13 ;  /* 0x0000000d00957202 */ /* 0x000fce0000000f00 */
.L_x_103:
[----:B------:R-:W-:Y:S05]  /*69a0*/  BSYNC.RECONVERGENT B0 ;  /* 0x0000000000007941 */ /* 0x000fea0003800200 */
.L_x_101:
[----:B------:R-:W-:Y:S02]  /*69b0*/  HFMA2 R127, -RZ, RZ, 0, 0 ;  /* 0x00000000ff7f7431 */ /* 0x000fe400000001ff */
[----:B------:R-:W-:Y:S01]  /*69c0*/  IMAD.MOV.U32 R126, RZ, RZ, R12 ;  /* 0x000000ffff7e7224 */ /* 0x000fe200078e000c */
[----:B------:R-:W-:Y:S01]  /*69d0*/  MOV R13, R149 ;  /* 0x00000095000d7202 */ /* 0x000fe20000000f00 */
[----:B------:R-:W-:Y:S02]  /*69e0*/  IMAD.MOV.U32 R14, RZ, RZ, R148 ;  /* 0x000000ffff0e7224 */ /* 0x000fe400078e0094 */
[----:B------:R-:W-:Y:S05]  /*69f0*/  RET.REL.NODEC R126 `(_Z15processIsoCubesidPjS_PdS0_S0_S0_S_S_S_Pi) ;  /* 0xffffff947e807950 */ /* 0x000fea0003c3ffff */
.L_x_106:
        /* <DEDUP_REMOVED lines=16> */
.L_x_121:


//--------------------- .text._Z13processPointsjPdS_Pj --------------------------
	.section	.text._Z13processPointsjPdS_Pj,"ax",@progbits
	.align	128
        .global         _Z13processPointsjPdS_Pj
        .type           _Z13processPointsjPdS_Pj,@function
        .size           _Z13processPointsjPdS_Pj,(.L_x_125 - _Z13processPointsjPdS_Pj)
        .other          _Z13processPointsjPdS_Pj,@"STO_CUDA_ENTRY STV_DEFAULT"
_Z13processPointsjPdS_Pj:
.text._Z13processPointsjPdS_Pj:
        /* <DEDUP_REMOVED lines=9> */
[----:B------:R-:W0:Y:S02]  /*0090*/  LDCU.64 UR4, c[0x0][0x358] ;  /* 0x00006b00ff0477ac */ /* 0x000e240008000a00 */
[----:B0-----:R-:W2:Y:S04]  /*00a0*/  LDG.E R18, desc[UR4][R6.64] ;  /* 0x0000000406127981 */ /* 0x001ea8000c1e1900 */
[----:B------:R-:W3:Y:S01]  /*00b0*/  LDG.E R3, desc[UR4][R6.64+0x4] ;  /* 0x0000040406037981 */ /* 0x000ee2000c1e1900 */
[----:B------:R-:W-:Y:S01]  /*00c0*/  IMAD R15, R13, 0x3, RZ ;  /* 0x000000030d0f7824 */ /* 0x000fe200078e02ff */
[----:B------:R-:W-:Y:S04]  /*00d0*/  BSSY.RECONVERGENT B1, `(.L_x_107) ;  /* 0x000004e000017945 */ /* 0x000fe80003800200 */
[----:B------:R-:W-:Y:S01]  /*00e0*/  BSSY.RELIABLE B0, `(.L_x_108) ;  /* 0x0000046000007945 */ /* 0x000fe20003800100 */
[----:B--2---:R-:W-:Y:S01]  /*00f0*/  IADD3 R9, PT, PT, RZ, -R18, RZ ;  /* 0x80000012ff097210 */ /* 0x004fe20007ffe0ff */
[----:B---3--:R-:W-:-:S04]  /*0100*/  IMAD R12, R18, R3, RZ ;  /* 0x00000003120c7224 */ /* 0x008fc800078e02ff */
[----:B------:R-:W0:Y:S01]  /*0110*/  I2F.U32.RP R4, R12 ;  /* 0x0000000c00047306 */ /* 0x000e220000209000 */
[----:B------:R-:W-:Y:S02]  /*0120*/  IADD3 R5, PT, PT, RZ, -R12, RZ ;  /* 0x8000000cff057210 */ /* 0x000fe40007ffe0ff */
[----:B------:R-:W-:-:S05]  /*0130*/  ISETP.NE.U32.AND P2, PT, R12, RZ, PT ;  /* 0x000000ff0c00720c */ /* 0x000fca0003f45070 */
        /* <DEDUP_REMOVED lines=12> */
[----:B------:R-:W-:Y:S01]  /*0200*/  @P0 IADD3 R3, PT, PT, -R12, R3, RZ ;  /* 0x000000030c030210 */ /* 0x000fe20007ffe1ff */
[----:B0-----:R-:W-:Y:S01]  /*0210*/  VIADD R2, R5, 0xffffffe ;  /* 0x0ffffffe05027836 */ /* 0x001fe20000000000 */
[----:B------:R-:W-:Y:S02]  /*0220*/  @P0 IADD3 R0, PT, PT, R0, 0x1, RZ ;  /* 0x0000000100000810 */ /* 0x000fe40007ffe0ff */
[----:B------:R-:W-:Y:S02]  /*0230*/  ISETP.GE.U32.AND P1, PT, R3, R12, PT ;  /* 0x0000000c0300720c */ /* 0x000fe40003f26070 */
[----:B------:R0:W1:Y:S02]  /*0240*/  F2I.FTZ.U32.TRUNC.NTZ R3, R2 ;  /* 0x0000000200037305 */ /* 0x000064000021f000 */
[----:B0-----:R-:W-:-:S09]  /*0250*/  HFMA2 R2, -RZ, RZ, 0, 0 ;  /* 0x00000000ff027431 */ /* 0x001fd200000001ff */
[----:B------:R-:W-:Y:S01]  /*0260*/  @P1 VIADD R0, R0, 0x1 ;  /* 0x0000000100001836 */ /* 0x000fe20000000000 */
[----:B------:R-:W-:Y:S02]  /*0270*/  @!P2 LOP3.LUT R0, RZ, R12, RZ, 0x33, !PT ;  /* 0x0000000cff00a212 */ /* 0x000fe400078e33ff */
[----:B------:R-:W-:Y:S01]  /*0280*/  ISETP.NE.U32.AND P2, PT, R18, RZ, PT ;  /* 0x000000ff1200720c */ /* 0x000fe20003f45070 */
[----:B-1----:R-:W-:Y:S01]  /*0290*/  IMAD R5, R9, R3, RZ ;  /* 0x0000000309057224 */ /* 0x002fe200078e02ff */
[----:B------:R-:W-:Y:S01]  /*02a0*/  IADD3 R19, PT, PT, -R0, RZ, RZ ;  /* 0x000000ff00137210 */ /* 0x000fe20007ffe1ff */
[----:B------:R-:W0:Y:S02]  /*02b0*/  LDC.64 R8, c[0x0][0x390] ;  /* 0x0000e400ff087b82 */ /* 0x000e240000000a00 */
[----:B------:R-:W-:-:S04]  /*02c0*/  IMAD.HI.U32 R14, R3, R5, R2 ;  /* 0x00000005030e7227 */ /* 0x000fc800078e0002 */
[----:B------:R-:W-:Y:S02]  /*02d0*/  IMAD R19, R12, R19, R13 ;  /* 0x000000130c137224 */ /* 0x000fe400078e020d */
[----:B------:R-:W1:Y:S02]  /*02e0*/  LDC.64 R4, c[0x0][0x388] ;  /* 0x0000e200ff047b82 */ /* 0x000e640000000a00 */
[----:B------:R-:W-:-:S04]  /*02f0*/  IMAD.HI.U32 R14, R14, R19, RZ ;  /* 0x000000130e0e7227 */ /* 0x000fc800078e00ff */
[----:B------:R-:W-:-:S04]  /*0300*/  IMAD.MOV R3, RZ, RZ, -R14 ;  /* 0x000000ffff037224 */ /* 0x000fc800078e0a0e */
[----:B------:R-:W-:-:S05]  /*0310*/  IMAD R3, R18, R3, R19 ;  /* 0x0000000312037224 */ /* 0x000fca00078e0213 */
[----:B------:R-:W-:Y:S01]  /*0320*/  ISETP.GE.U32.AND P0, PT, R3, R18, PT ;  /* 0x000000120300720c */ /* 0x000fe20003f06070 */
[----:B0-----:R-:W-:-:S12]  /*0330*/  IMAD.WIDE.U32 R10, R15, 0x8, R8 ;  /* 0x000000080f0a7825 */ /* 0x001fd800078e0008 */
[----:B------:R-:W-:Y:S02]  /*0340*/  @P0 IADD3 R3, PT, PT, -R18, R3, RZ ;  /* 0x0000000312030210 */ /* 0x000fe40007ffe1ff */
[----:B------:R-:W-:Y:S02]  /*0350*/  @P0 IADD3 R14, PT, PT, R14, 0x1, RZ ;  /* 0x000000010e0e0810 */ /* 0x000fe40007ffe0ff */
[----:B------:R-:W-:Y:S01]  /*0360*/  ISETP.GE.U32.AND P1, PT, R3, R18, PT ;  /* 0x000000120300720c */ /* 0x000fe20003f26070 */
[----:B-1----:R-:W-:-:S12]  /*0370*/  IMAD.WIDE.U32 R2, R13, 0x8, R4 ;  /* 0x000000080d027825 */ /* 0x002fd800078e0004 */
[----:B------:R-:W-:Y:S01]  /*0380*/  @P1 VIADD R14, R14, 0x1 ;  /* 0x000000010e0e1836 */ /* 0x000fe20000000000 */
[----:B------:R-:W-:-:S04]  /*0390*/  @!P2 LOP3.LUT R14, RZ, R18, RZ, 0x33, !PT ;  /* 0x00000012ff0ea212 */ /* 0x000fc800078e33ff */
[----:B------:R-:W-:-:S05]  /*03a0*/  IADD3 R22, PT, PT, -R14, RZ, RZ ;  /* 0x000000ff0e167210 */ /* 0x000fca0007ffe1ff */
[----:B------:R-:W-:-:S05]  /*03b0*/  IMAD R22, R18, R22, R19 ;  /* 0x0000001612167224 */ /* 0x000fca00078e0213 */
[----:B------:R-:W-:-:S13]  /*03c0*/  ISETP.NE.AND P0, PT, R22, RZ, PT ;  /* 0x000000ff1600720c */ /* 0x000fda0003f05270 */
[----:B------:R-:W-:Y:S05]  /*03d0*/  @!P0 BRA `(.L_x_109) ;  /* 0x0000000000348947 */ /* 0x000fea0003800000 */
[----:B------:R-:W-:Y:S01]  /*03e0*/  IADD3 R17, PT, PT, R18, -0x1, RZ ;  /* 0xffffffff12117810 */ /* 0x000fe20007ffe0ff */
[----:B------:R-:W-:-:S03]  /*03f0*/  IMAD.MOV.U32 R20, RZ, RZ, R18 ;  /* 0x000000ffff147224 */ /* 0x000fc600078e0012 */
[----:B------:R-:W-:-:S13]  /*0400*/  ISETP.GE.U32.AND P0, PT, R22, R17, PT ;  /* 0x000000111600720c */ /* 0x000fda0003f06070 */
[----:B------:R-:W-:Y:S05]  /*0410*/  @!P0 BREAK.RELIABLE B0 ;  /* 0x0000000000008942 */ /* 0x000fea0003800100 */
[----:B------:R-:W-:Y:S05]  /*0420*/  @P0 BRA `(.L_x_110) ;  /* 0x0000000000340947 */ /* 0x000fea0003800000 */
[----:B------:R-:W-:Y:S01]  /*0430*/  IADD3 R21, PT, PT, R13, -0x1, RZ ;  /* 0xffffffff0d157810 */ /* 0x000fe20007ffe0ff */
[----:B------:R-:W2:Y:S04]  /*0440*/  LDG.E.64 R16, desc[UR4][R2.64+0x8] ;  /* 0x0000080402107981 */ /* 0x000ea8000c1e1b00 */
[----:B------:R-:W-:-:S06]  /*0450*/  IMAD.WIDE.U32 R20, R21, 0x8, R4 ;  /* 0x0000000815147825 */ /* 0x000fcc00078e0004 */
[----:B------:R-:W2:Y:S02]  /*0460*/  LDG.E.64 R20, desc[UR4][R20.64] ;  /* 0x0000000414147981 */ /* 0x000ea4000c1e1b00 */
[----:B--2---:R-:W-:-:S08]  /*0470*/  DADD R16, R16, -R20 ;  /* 0x0000000010107229 */ /* 0x004fd00000000814 */
[----:B------:R-:W-:-:S07]  /*0480*/  DMUL R16, R16, 0.5 ;  /* 0x3fe0000010107828 */ /* 0x000fce0000000000 */
[----:B------:R0:W-:Y:S01]  /*0490*/  STG.E.64 desc[UR4][R10.64], R16 ;  /* 0x000000100a007986 */ /* 0x0001e2000c101b04 */
[----:B------:R-:W-:Y:S05]  /*04a0*/  BRA `(.L_x_111) ;  /* 0x0000000000407947 */ /* 0x000fea0003800000 */
.L_x_109:
[----:B------:R-:W2:Y:S04]  /*04b0*/  LDG.E.64 R16, desc[UR4][R2.64+0x8] ;  /* 0x0000080402107981 */ /* 0x000ea8000c1e1b00 */
[----:B------:R-:W2:Y:S02]  /*04c0*/  LDG.E.64 R20, desc[UR4][R2.64] ;  /* 0x0000000402147981 */ /* 0x000ea4000c1e1b00 */
[----:B--2---:R-:W-:-:S07]  /*04d0*/  DADD R16, R16, -R20 ;  /* 0x0000000010107229 */ /* 0x004fce0000000814 */
[----:B------:R0:W-:Y:S04]  /*04e0*/  STG.E.64 desc[UR4][R10.64], R16 ;  /* 0x000000100a007986 */ /* 0x0001e8000c101b04 */
[----:B------:R0:W5:Y:S02]  /*04f0*/  LDG.E R20, desc[UR4][R6.64] ;  /* 0x0000000406147981 */ /* 0x000164000c1e1900 */
.L_x_110:
[----:B0----5:R-:W-:-:S04]  /*0500*/  IADD3 R17, PT, PT, R20, -0x1, RZ ;  /* 0xffffffff14117810 */ /* 0x021fc80007ffe0ff */
[----:B------:R-:W-:-:S13]  /*0510*/  ISETP.NE.AND P0, PT, R22, R17, PT ;  /* 0x000000111600720c */ /* 0x000fda0003f05270 */
[----:B------:R-:W-:Y:S05]  /*0520*/  @P0 BREAK.RELIABLE B0 ;  /* 0x0000000000000942 */ /* 0x000fea0003800100 */
[----:B------:R-:W-:Y:S05]  /*0530*/  @P0 BRA `(.L_x_111) ;  /* 0x00000000001c0947 */ /* 0x000fea0003800000 */
[----:B------:R-:W-:Y:S05]  /*0540*/  BSYNC.RELIABLE B0 ;  /* 0x0000000000007941 */ /* 0x000fea0003800100 */
.L_x_108:
[----:B------:R-:W-:Y:S01]  /*0550*/  VIADD R21, R13, 0xffffffff ;  /* 0xffffffff0d157836 */ /* 0x000fe20000000000 */
[----:B------:R-:W2:Y:S03]  /*0560*/  LDG.E.64 R16, desc[UR4][R2.64] ;  /* 0x0000000402107981 */ /* 0x000ea6000c1e1b00 */
[----:B------:R-:W-:-:S06]  /*0570*/  IMAD.WIDE.U32 R20, R21, 0x8, R4 ;  /* 0x0000000815147825 */ /* 0x000fcc00078e0004 */
[----:B------:R-:W2:Y:S02]  /*0580*/  LDG.E.64 R20, desc[UR4][R20.64] ;  /* 0x0000000414147981 */ /* 0x000ea4000c1e1b00 */
[----:B--2---:R-:W-:-:S07]  /*0590*/  DADD R16, R16, -R20 ;  /* 0x0000000010107229 */ /* 0x004fce0000000814 */
[----:B------:R1:W-:Y:S04]  /*05a0*/  STG.E.64 desc[UR4][R10.64], R16 ;  /* 0x000000100a007986 */ /* 0x0003e8000c101b04 */
.L_x_111:
[----:B------:R-:W-:Y:S05]  /*05b0*/  BSYNC.RECONVERGENT B1 ;  /* 0x0000000000017941 */ /* 0x000fea0003800200 */
.L_x_107:
[----:B------:R-:W-:Y:S05]  /*05c0*/  WARPSYNC.ALL ;  /* 0x0000000000007948 */ /* 0x000fea0003800000 */
[----:B------:R-:W-:Y:S01]  /*05d0*/  ISETP.GT.U32.AND P0, PT, R18, R19, PT ;  /* 0x000000131200720c */ /* 0x000fe20003f04070 */
[----:B------:R-:W-:Y:S01]  /*05e0*/  BSSY.RECONVERGENT B2, `(.L_x_112) ;  /* 0x0000029000027945 */ /* 0x000fe20003800200 */
[----:B01----:R-:W-:-:S03]  /*05f0*/  IADD3 R11, PT, PT, R15, 0x1, RZ ;  /* 0x000000010f0b7810 */ /* 0x003fc60007ffe0ff */
[----:B------:R-:W-:Y:S02]  /*0600*/  BSSY.RELIABLE B1, `(.L_x_113) ;  /* 0x000001f000017945 */ /* 0x000fe40003800100 */
[----:B------:R-:W-:-:S06]  /*0610*/  IMAD.WIDE.U32 R10, R11, 0x8, R8 ;  /* 0x000000080b0a7825 */ /* 0x000fcc00078e0008 */
[----:B------:R-:W-:Y:S05]  /*0620*/  @P0 BRA `(.L_x_114) ;  /* 0x0000000000400947 */ /* 0x000fea0003800000 */
[----:B------:R-:W2:Y:S02]  /*0630*/  LDG.E R20, desc[UR4][R6.64+0x4] ;  /* 0x0000040406147981 */ /* 0x000ea4000c1e1900 */
[----:B--2---:R-:W-:-:S04]  /*0640*/  IADD3 R17, PT, PT, R20, -0x1, RZ ;  /* 0xffffffff14117810 */ /* 0x004fc80007ffe0ff */
[----:B------:R-:W-:-:S13]  /*0650*/  ISETP.GE.U32.AND P0, PT, R14, R17, PT ;  /* 0x000000110e00720c */ /* 0x000fda0003f06070 */
[----:B------:R-:W-:Y:S05]  /*0660*/  @!P0 BREAK.RELIABLE B1 ;  /* 0x0000000000018942 */ /* 0x000fea0003800100 */
[----:B------:R-:W-:Y:S05]  /*0670*/  @P0 BRA `(.L_x_115) ;  /* 0x00000000004c0947 */ /* 0x000fea0003800000 */
[----:B------:R-:W2:Y:S02]  /*0680*/  LDG.E R14, desc[UR4][R6.64] ;  /* 0x00000004060e7981 */ /* 0x000ea4000c1e1900 */
[C---:B--2---:R-:W-:Y:S01]  /*0690*/  IADD3 R19, PT, PT, R13.reuse, -R14, RZ ;  /* 0x8000000e0d137210 */ /* 0x044fe20007ffe0ff */
[----:B------:R-:W-:-:S04]  /*06a0*/  IMAD.IADD R17, R13, 0x1, R14 ;  /* 0x000000010d117824 */ /* 0x000fc800078e020e */
[----:B------:R-:W-:-:S04]  /*06b0*/  IMAD.WIDE.U32 R16, R17, 0x8, R4 ;  /* 0x0000000811107825 */ /* 0x000fc800078e0004 */
[----:B------:R-:W-:Y:S02]  /*06c0*/  IMAD.WIDE.U32 R18, R19, 0x8, R4 ;  /* 0x0000000813127825 */ /* 0x000fe400078e0004 */
[----:B------:R-:W2:Y:S04]  /*06d0*/  LDG.E.64 R16, desc[UR4][R16.64] ;  /* 0x0000000410107981 */ /* 0x000ea8000c1e1b00 */
[----:B------:R-:W2:Y:S02]  /*06e0*/  LDG.E.64 R18, desc[UR4][R18.64] ;  /* 0x0000000412127981 */ /* 0x000ea4000c1e1b00 */
[----:B--2---:R-:W-:-:S08]  /*06f0*/  DADD R20, R16, -R18 ;  /* 0x0000000010147229 */ /* 0x004fd00000000812 */
[----:B------:R-:W-:-:S07]  /*0700*/  DMUL R20, R20, 0.5 ;  /* 0x3fe0000014147828 */ /* 0x000fce0000000000 */
[----:B------:R0:W-:Y:S01]  /*0710*/  STG.E.64 desc[UR4][R10.64], R20 ;  /* 0x000000140a007986 */ /* 0x0001e2000c101b04 */
[----:B------:R-:W-:Y:S05]  /*0720*/  BRA `(.L_x_116) ;  /* 0x0000000000507947 */ /* 0x000fea0003800000 */
.L_x_114:
[----:B------:R-:W2:Y:S04]  /*0730*/  LDG.E R16, desc[UR4][R6.64] ;  /* 0x0000000406107981 */ /* 0x000ea8000c1e1900 */
[----:B------:R-:W3:Y:S01]  /*0740*/  LDG.E.64 R18, desc[UR4][R2.64] ;  /* 0x0000000402127981 */ /* 0x000ee2000c1e1b00 */
[----:B--2---:R-:W-:-:S05]  /*0750*/  IADD3 R17, PT, PT, R13, R16, RZ ;  /* 0x000000100d117210 */ /* 0x004fca0007ffe0ff */
[----:B------:R-:W-:-:S06]  /*0760*/  IMAD.WIDE.U32 R16, R17, 0x8, R4 ;  /* 0x0000000811107825 */ /* 0x000fcc00078e0004 */
[----:B------:R-:W3:Y:S02]  /*0770*/  LDG.E.64 R16, desc[UR4][R16.64] ;  /* 0x0000000410107981 */ /* 0x000ee4000c1e1b00 */
[----:B---3--:R-:W-:-:S07]  /*0780*/  DADD R18, R16, -R18 ;  /* 0x0000000010127229 */ /* 0x008fce0000000812 */
[----:B------:R0:W-:Y:S04]  /*0790*/  STG.E.64 desc[UR4][R10.64], R18 ;  /* 0x000000120a007986 */ /* 0x0001e8000c101b04 */
[----:B------:R0:W5:Y:S02]  /*07a0*/  LDG.E R20, desc[UR4][R6.64+0x4] ;  /* 0x0000040406147981 */ /* 0x000164000c1e1900 */
.L_x_115:
[----:B-----5:R-:W-:-:S05]  /*07b0*/  VIADD R17, R20, 0xffffffff ;  /* 0xffffffff14117836 */ /* 0x020fca0000000000 */
[----:B------:R-:W-:-:S13]  /*07c0*/  ISETP.NE.AND P0, PT, R14, R17, PT ;  /* 0x000000110e00720c */ /* 0x000fda0003f05270 */
[----:B------:R-:W-:Y:S05]  /*07d0*/  @P0 BREAK.RELIABLE B1 ;  /* 0x0000000000010942 */ /* 0x000fea0003800100 */
[----:B------:R-:W-:Y:S05]  /*07e0*/  @P0 BRA `(.L_x_116) ;  /* 0x0000000000200947 */ /* 0x000fea0003800000 */
[----:B------:R-:W-:Y:S05]  /*07f0*/  BSYNC.RELIABLE B1 ;  /* 0x0000000000017941 */ /* 0x000fea0003800100 */
.L_x_113:
[----:B------:R-:W0:Y:S04]  /*0800*/  LDG.E R14, desc[UR4][R6.64] ;  /* 0x00000004060e7981 */ /* 0x000e28000c1e1900 */
[----:B------:R-:W2:Y:S01]  /*0810*/  LDG.E.64 R16, desc[UR4][R2.64] ;  /* 0x0000000402107981 */ /* 0x000ea2000c1e1b00 */
[----:B0-----:R-:W-:-:S05]  /*0820*/  IADD3 R19, PT, PT, R13, -R14, RZ ;  /* 0x8000000e0d137210 */ /* 0x001fca0007ffe0ff */
[----:B------:R-:W-:-:S06]  /*0830*/  IMAD.WIDE.U32 R18, R19, 0x8, R4 ;  /* 0x0000000813127825 */ /* 0x000fcc00078e0004 */
[----:B------:R-:W2:Y:S02]  /*0840*/  LDG.E.64 R18, desc[UR4][R18.64] ;  /* 0x0000000412127981 */ /* 0x000ea4000c1e1b00 */
[----:B--2---:R-:W-:-:S07]  /*0850*/  DADD R16, R16, -R18 ;  /* 0x0000000010107229 */ /* 0x004fce0000000812 */
[----:B------:R1:W-:Y:S04]  /*0860*/  STG.E.64 desc[UR4][R10.64], R16 ;  /* 0x000000100a007986 */ /* 0x0003e8000c101b04 */
.L_x_116:
[----:B------:R-:W-:Y:S05]  /*0870*/  BSYNC.RECONVERGENT B2 ;  /* 0x0000000000027941 */ /* 0x000fea0003800200 */
.L_x_112:
[----:B------:R-:W-:Y:S05]  /*0880*/  WARPSYNC.ALL ;  /* 0x0000000000007948 */ /* 0x000fea0003800000 */
[----:B------:R-:W-:Y:S01]  /*0890*/  ISETP.GT.U32.AND P0, PT, R12, R13, PT ;  /* 0x0000000d0c00720c */ /* 0x000fe20003f04070 */
[----:B------:R-:W-:Y:S01]  /*08a0*/  BSSY.RECONVERGENT B2, `(.L_x_117) ;  /* 0x000001e000027945 */ /* 0x000fe20003800200 */
[----:B------:R-:W-:-:S05]  /*08b0*/  IADD3 R15, PT, PT, R15, 0x2, RZ ;  /* 0x000000020f0f7810 */ /* 0x000fca0007ffe0ff */
[----:B------:R-:W-:-:S06]  /*08c0*/  IMAD.WIDE.U32 R8, R15, 0x8, R8 ;  /* 0x000000080f087825 */ /* 0x000fcc00078e0008 */
[----:B------:R-:W-:Y:S05]  /*08d0*/  @P0 BRA `(.L_x_118) ;  /* 0x0000000000440947 */ /* 0x000fea0003800000 */
[----:B------:R-:W0:Y:S02]  /*08e0*/  LDG.E R12, desc[UR4][R6.64+0x8] ;  /* 0x00000804060c7981 */ /* 0x000e24000c1e1900 */
[----:B01----:R-:W-:-:S05]  /*08f0*/  VIADD R11, R12, 0xffffffff ;  /* 0xffffffff0c0b7836 */ /* 0x003fca0000000000 */
[----:B------:R-:W-:-:S13]  /*0900*/  ISETP.GE.U32.AND P0, PT, R0, R11, PT ;  /* 0x0000000b0000720c */ /* 0x000fda0003f06070 */
[----:B------:R-:W-:Y:S05]  /*0910*/  @P0 BRA `(.L_x_119) ;  /* 0x0000000000580947 */ /* 0x000fea0003800000 */
[----:B------:R-:W2:Y:S04]  /*0920*/  LDG.E R2, desc[UR4][R6.64+0x4] ;  /* 0x0000040406027981 */ /* 0x000ea8000c1e1900 */
[----:B------:R-:W3:Y:S01]  /*0930*/  LDG.E R0, desc[UR4][R6.64] ;  /* 0x0000000406007981 */ /* 0x000ee2000c1e1900 */
[----:B--2---:R-:W-:Y:S01]  /*0940*/  IADD3 R10, PT, PT, -R2, RZ, RZ ;  /* 0x000000ff020a7210 */ /* 0x004fe20007ffe1ff */
[----:B---3--:R-:W-:-:S04]  /*0950*/  IMAD R3, R0, R2, R13 ;  /* 0x0000000200037224 */ /* 0x008fc800078e020d */
[----:B------:R-:W-:Y:S02]  /*0960*/  IMAD R13, R0, R10, R13 ;  /* 0x0000000a000d7224 */ /* 0x000fe400078e020d */
[----:B------:R-:W-:-:S04]  /*0970*/  IMAD.WIDE.U32 R2, R3, 0x8, R4 ;  /* 0x0000000803027825 */ /* 0x000fc800078e0004 */
[----:B------:R-:W-:Y:S02]  /*0980*/  IMAD.WIDE.U32 R4, R13, 0x8, R4 ;  /* 0x000000080d047825 */ /* 0x000fe400078e0004 */
[----:B------:R-:W2:Y:S04]  /*0990*/  LDG.E.64 R2, desc[UR4][R2.64] ;  /* 0x0000000402027981 */ /* 0x000ea8000c1e1b00 */
[----:B------:R-:W2:Y:S02]  /*09a0*/  LDG.E.64 R4, desc[UR4][R4.64] ;  /* 0x0000000404047981 */ /* 0x000ea4000c1e1b00 */
[----:B--2---:R-:W-:-:S08]  /*09b0*/  DADD R10, R2, -R4 ;  /* 0x00000000020a7229 */ /* 0x004fd00000000804 */
[----:B------:R-:W-:-:S07]  /*09c0*/  DMUL R10, R10, 0.5 ;  /* 0x3fe000000a0a7828 */ /* 0x000fce0000000000 */
[----:B------:R-:W-:Y:S01]  /*09d0*/  STG.E.64 desc[UR4][R8.64], R10 ;  /* 0x0000000a08007986 */ /* 0x000fe2000c101b04 */
[----:B------:R-:W-:Y:S05]  /*09e0*/  EXIT ;  /* 0x000000000000794d */ /* 0x000fea0003800000 */
.L_x_118:
[----:B01----:R-:W2:Y:S04]  /*09f0*/  LDG.E R10, desc[UR4][R6.64] ;  /* 0x00000004060a7981 */ /* 0x003ea8000c1e1900 */
[----:B------:R-:W2:Y:S04]  /*0a00*/  LDG.E R11, desc[UR4][R6.64+0x4] ;  /* 0x00000404060b7981 */ /* 0x000ea8000c1e1900 */
[----:B------:R-:W3:Y:S01]  /*0a10*/  LDG.E.64 R14, desc[UR4][R2.64] ;  /* 0x00000004020e7981 */ /* 0x000ee2000c1e1b00 */
[----:B--2---:R-:W-:-:S04]  /*0a20*/  IMAD R11, R10, R11, R13 ;  /* 0x0000000b0a0b7224 */ /* 0x004fc800078e020d */
[----:B------:R-:W-:-:S06]  /*0a30*/  IMAD.WIDE.U32 R10, R11, 0x8, R4 ;  /* 0x000000080b0a7825 */ /* 0x000fcc00078e0004 */
[----:B------:R-:W3:Y:S02]  /*0a40*/  LDG.E.64 R10, desc[UR4][R10.64] ;  /* 0x000000040a0a7981 */ /* 0x000ee4000c1e1b00 */
[----:B---3--:R-:W-:-:S07]  /*0a50*/  DADD R14, R10, -R14 ;  /* 0x000000000a0e7229 */ /* 0x008fce000000080e */
[----:B------:R0:W-:Y:S04]  /*0a60*/  STG.E.64 desc[UR4][R8.64], R14 ;  /* 0x0000000e08007986 */ /* 0x0001e8000c101b04 */
[----:B------:R0:W5:Y:S02]  /*0a70*/  LDG.E R12, desc[UR4][R6.64+0x8] ;  /* 0x00000804060c7981 */ /* 0x000164000c1e1900 */
.L_x_119:
[----:B------:R-:W-:Y:S05]  /*0a80*/  BSYNC.RECONVERGENT B2 ;  /* 0x0000000000027941 */ /* 0x000fea0003800200 */
.L_x_117:
[----:B-----5:R-:W-:-:S04]  /*0a90*/  IADD3 R11, PT, PT, R12, -0x1, RZ ;  /* 0xffffffff0c0b7810 */ /* 0x020fc80007ffe0ff */
[----:B------:R-:W-:-:S13]  /*0aa0*/  ISETP.NE.AND P0, PT, R0, R11, PT ;  /* 0x0000000b0000720c */ /* 0x000fda0003f05270 */
[----:B------:R-:W-:Y:S05]  /*0ab0*/  @P0 EXIT ;  /* 0x000000000000094d */ /* 0x000fea0003800000 */
[----:B------:R-:W2:Y:S04]  /*0ac0*/  LDG.E R10, desc[UR4][R6.64+0x4] ;  /* 0x00000404060a7981 */ /* 0x000ea8000c1e1900 */
[----:B------:R-:W3:Y:S04]  /*0ad0*/  LDG.E R0, desc[UR4][R6.64] ;  /* 0x0000000406007981 */ /* 0x000ee8000c1e1900 */
[----:B------:R-:W4:Y:S01]  /*0ae0*/  LDG.E.64 R2, desc[UR4][R2.64] ;  /* 0x0000000402027981 */ /* 0x000f22000c1e1b00 */
[----:B--2---:R-:W-:-:S05]  /*0af0*/  IADD3 R10, PT, PT, -R10, RZ, RZ ;  /* 0x000000ff0a0a7210 */ /* 0x004fca0007ffe1ff */
[----:B---3--:R-:W-:-:S04]  /*0b00*/  IMAD R13, R0, R10, R13 ;  /* 0x0000000a000d7224 */ /* 0x008fc800078e020d */
[----:B------:R-:W-:-:S06]  /*0b10*/  IMAD.WIDE.U32 R4, R13, 0x8, R4 ;  /* 0x000000080d047825 */ /* 0x000fcc00078e0004 */
[----:B------:R-:W4:Y:S02]  /*0b20*/  LDG.E.64 R4, desc[UR4][R4.64] ;  /* 0x0000000404047981 */ /* 0x000f24000c1e1b00 */
[----:B----4-:R-:W-:-:S07]  /*0b30*/  DADD R10, R2, -R4 ;  /* 0x00000000020a7229 */ /* 0x010fce0000000804 */
[----:B------:R-:W-:Y:S01]  /*0b40*/  STG.E.64 desc[UR4][R8.64], R10 ;  /* 0x0000000a08007986 */ /* 0x000fe2000c101b04 */
[----:B------:R-:W-:Y:S05]  /*0b50*/  EXIT ;  /* 0x000000000000794d */ /* 0x000fea0003800000 */
.L_x_120:
        /* <DEDUP_REMOVED lines=10> */
.L_x_125:


//--------------------- .nv.shared.reserved.0     --------------------------
	.section	.nv.shared.reserved.0,"aw",@nobits
	.weak		__nv_reservedSMEM_offset_0_alias
	.size		__nv_reservedSMEM_offset_0_alias, 0, 64
	.other		__nv_reservedSMEM_offset_0_alias,@"STO_CUDA_RESERVED_SHARED STV_DEFAULT"
__nv_reservedSMEM_offset_0_alias:
	.zero		0
	.zero		64


//--------------------- .nv.shared._Z15processIsoCubesidPjS_PdS0_S0_S0_S_S_S_Pi --------------------------
	.section	.nv.shared._Z15processIsoCubesidPjS_PdS0_S0_S0_S_S_S_Pi,"aw",@nobits
	.sectionflags	@""
	.align	4
.nv.shared._Z15processIsoCubesidPjS_PdS0_S0_S0_S_S_S_Pi:
	.zero		1120


//--------------------- .nv.constant0._Z16processDataArrayidPiPdPjS1_ --------------------------
	.section	.nv.constant0._Z16processDataArrayidPiPdPjS1_,"a",@progbits
	.sectionflags	@""
	.align	4
.nv.constant0._Z16processDataArrayidPiPdPjS1_:
	.zero		944


//--------------------- .nv.constant0._Z13getIsoIndicesiPjS_S_ --------------------------
	.section	.nv.constant0._Z13getIsoIndicesiPjS_S_,"a",@progbits
	.sectionflags	@""
	.align	4
.nv.constant0._Z13getIsoIndicesiPjS_S_:
	.zero		928


//--------------------- .nv.constant0._Z15processIsoCubesidPjS_PdS0_S0_S0_S_S_S_Pi --------------------------
	.section	.nv.constant0._Z15processIsoCubesidPjS_PdS0_S0_S0_S_S_S_Pi,"a",@progbits
	.sectionflags	@""
	.align	4
.nv.constant0._Z15processIsoCubesidPjS_PdS0_S0_S0_S_S_S_Pi:
	.zero		992


//--------------------- .nv.constant0._Z13processPointsjPdS_Pj --------------------------
	.section	.nv.constant0._Z13processPointsjPdS_Pj,"a",@progbits
	.sectionflags	@""
	.align	4
.nv.constant0._Z13processPointsjPdS_Pj:
	.zero		928


//--------------------- SYMBOLS --------------------------

	.type		.nv.reservedSmem.offset0,@object
	.size		.nv.reservedSmem.offset0,0x4
	.type		.nv.reservedSmem.cap,@object
	.size		.nv.reservedSmem.cap,0x4
